//
// Generated by NVIDIA NVVM Compiler
//
// Compiler Build ID: CL-36424714
// Cuda compilation tools, release 13.0, V13.0.88
// Based on NVVM 20.0.0
//

.version 9.0
.target sm_100
.address_size 64

	// .globl	wavetrend_batch_f32

.visible .entry wavetrend_batch_f32(
	.param .u64 .ptr .align 1 wavetrend_batch_f32_param_0,
	.param .u32 wavetrend_batch_f32_param_1,
	.param .u32 wavetrend_batch_f32_param_2,
	.param .u32 wavetrend_batch_f32_param_3,
	.param .u64 .ptr .align 1 wavetrend_batch_f32_param_4,
	.param .u64 .ptr .align 1 wavetrend_batch_f32_param_5,
	.param .u64 .ptr .align 1 wavetrend_batch_f32_param_6,
	.param .u64 .ptr .align 1 wavetrend_batch_f32_param_7,
	.param .u64 .ptr .align 1 wavetrend_batch_f32_param_8,
	.param .u64 .ptr .align 1 wavetrend_batch_f32_param_9,
	.param .u64 .ptr .align 1 wavetrend_batch_f32_param_10
)
{
	.reg .pred 	%p<218>;
	.reg .b32 	%r<240>;
	.reg .b32 	%f<99>;
	.reg .b64 	%rd<194>;
	.reg .b64 	%fd<397>;

	ld.param.u64 	%rd41, [wavetrend_batch_f32_param_0];
	ld.param.u32 	%r113, [wavetrend_batch_f32_param_1];
	ld.param.u32 	%r114, [wavetrend_batch_f32_param_2];
	ld.param.u32 	%r115, [wavetrend_batch_f32_param_3];
	ld.param.u64 	%rd42, [wavetrend_batch_f32_param_4];
	ld.param.u64 	%rd43, [wavetrend_batch_f32_param_5];
	ld.param.u64 	%rd44, [wavetrend_batch_f32_param_6];
	ld.param.u64 	%rd45, [wavetrend_batch_f32_param_7];
	ld.param.u64 	%rd46, [wavetrend_batch_f32_param_8];
	ld.param.u64 	%rd47, [wavetrend_batch_f32_param_9];
	ld.param.u64 	%rd48, [wavetrend_batch_f32_param_10];
	cvta.to.global.u64 	%rd1, %rd41;
	cvta.to.global.u64 	%rd2, %rd48;
	cvta.to.global.u64 	%rd3, %rd47;
	cvta.to.global.u64 	%rd4, %rd46;
	cvta.to.global.u64 	%rd5, %rd45;
	cvta.to.global.u64 	%rd6, %rd44;
	cvta.to.global.u64 	%rd7, %rd43;
	cvta.to.global.u64 	%rd8, %rd42;
	mov.u32 	%r116, %ctaid.x;
	mov.u32 	%r117, %ntid.x;
	mov.u32 	%r118, %tid.x;
	mad.lo.s32 	%r237, %r116, %r117, %r118;
	mov.u32 	%r119, %nctaid.x;
	mul.lo.s32 	%r2, %r117, %r119;
	setp.ge.s32 	%p1, %r237, %r115;
	@%p1 bra 	$L__BB0_164;
	add.s32 	%r3, %r114, -2;
	setp.le.s32 	%p2, %r113, %r114;
	@%p2 bra 	$L__BB0_129;
	setp.lt.s32 	%p28, %r113, 1;
	@%p28 bra 	$L__BB0_77;
	and.b32  	%r4, %r113, 7;
	sub.s32 	%r169, %r113, %r114;
	and.b32  	%r5, %r113, 2147483640;
	and.b32  	%r6, %r113, 1;
	and.b32  	%r7, %r169, 1;
	and.b32  	%r8, %r169, -2;
	neg.s32 	%r9, %r5;
	mul.wide.s32 	%rd9, %r113, 4;
	cvt.s64.s32 	%rd141, %r113;
$L__BB0_4:
	setp.lt.u32 	%p116, %r113, 8;
	cvt.s64.s32 	%rd10, %r237;
	mul.wide.s32 	%rd132, %r237, 4;
	add.s64 	%rd133, %rd8, %rd132;
	ld.global.nc.u32 	%r11, [%rd133];
	add.s64 	%rd134, %rd7, %rd132;
	ld.global.nc.u32 	%r12, [%rd134];
	add.s64 	%rd135, %rd6, %rd132;
	ld.global.nc.u32 	%r13, [%rd135];
	add.s64 	%rd136, %rd5, %rd132;
	ld.global.nc.f32 	%f56, [%rd136];
	cvt.f64.f32 	%fd1, %f56;
	mov.b32 	%r217, 0;
	@%p116 bra 	$L__BB0_7;
	mul.lo.s64 	%rd137, %rd9, %rd10;
	add.s64 	%rd138, %rd4, %rd137;
	add.s64 	%rd193, %rd138, 16;
	add.s64 	%rd139, %rd3, %rd137;
	add.s64 	%rd192, %rd139, 16;
	add.s64 	%rd140, %rd2, %rd137;
	add.s64 	%rd191, %rd140, 16;
	mov.u32 	%r203, %r9;
$L__BB0_6:
	.pragma "nounroll";
	mov.b32 	%r171, 2147483647;
	st.global.u32 	[%rd193+-16], %r171;
	st.global.u32 	[%rd192+-16], %r171;
	st.global.u32 	[%rd191+-16], %r171;
	st.global.u32 	[%rd193+-12], %r171;
	st.global.u32 	[%rd192+-12], %r171;
	st.global.u32 	[%rd191+-12], %r171;
	st.global.u32 	[%rd193+-8], %r171;
	st.global.u32 	[%rd192+-8], %r171;
	st.global.u32 	[%rd191+-8], %r171;
	st.global.u32 	[%rd193+-4], %r171;
	st.global.u32 	[%rd192+-4], %r171;
	st.global.u32 	[%rd191+-4], %r171;
	st.global.u32 	[%rd193], %r171;
	st.global.u32 	[%rd192], %r171;
	st.global.u32 	[%rd191], %r171;
	st.global.u32 	[%rd193+4], %r171;
	st.global.u32 	[%rd192+4], %r171;
	st.global.u32 	[%rd191+4], %r171;
	st.global.u32 	[%rd193+8], %r171;
	st.global.u32 	[%rd192+8], %r171;
	st.global.u32 	[%rd191+8], %r171;
	st.global.u32 	[%rd193+12], %r171;
	st.global.u32 	[%rd192+12], %r171;
	st.global.u32 	[%rd191+12], %r171;
	add.s32 	%r203, %r203, 8;
	add.s64 	%rd193, %rd193, 32;
	add.s64 	%rd192, %rd192, 32;
	add.s64 	%rd191, %rd191, 32;
	setp.eq.s32 	%p117, %r203, 0;
	mov.u32 	%r217, %r5;
	@%p117 bra 	$L__BB0_7;
	bra.uni 	$L__BB0_6;
$L__BB0_7:
	mul.lo.s64 	%rd142, %rd10, %rd141;
	shl.b64 	%rd143, %rd142, 2;
	add.s64 	%rd25, %rd4, %rd143;
	add.s64 	%rd26, %rd3, %rd143;
	add.s64 	%rd27, %rd2, %rd143;
	setp.eq.s32 	%p118, %r4, 0;
	@%p118 bra 	$L__BB0_15;
	add.s32 	%r172, %r4, -1;
	setp.lt.u32 	%p119, %r172, 3;
	@%p119 bra 	$L__BB0_10;
	mul.wide.u32 	%rd144, %r217, 4;
	add.s64 	%rd145, %rd25, %rd144;
	mov.b32 	%r173, 2147483647;
	st.global.u32 	[%rd145], %r173;
	add.s64 	%rd146, %rd26, %rd144;
	st.global.u32 	[%rd146], %r173;
	add.s64 	%rd147, %rd27, %rd144;
	st.global.u32 	[%rd147], %r173;
	st.global.u32 	[%rd145+4], %r173;
	st.global.u32 	[%rd146+4], %r173;
	st.global.u32 	[%rd147+4], %r173;
	st.global.u32 	[%rd145+8], %r173;
	st.global.u32 	[%rd146+8], %r173;
	st.global.u32 	[%rd147+8], %r173;
	st.global.u32 	[%rd145+12], %r173;
	st.global.u32 	[%rd146+12], %r173;
	st.global.u32 	[%rd147+12], %r173;
	add.s32 	%r217, %r217, 4;
$L__BB0_10:
	and.b32  	%r174, %r113, 3;
	setp.eq.s32 	%p120, %r174, 0;
	@%p120 bra 	$L__BB0_15;
	setp.eq.s32 	%p121, %r174, 1;
	@%p121 bra 	$L__BB0_13;
	mul.wide.u32 	%rd148, %r217, 4;
	add.s64 	%rd149, %rd25, %rd148;
	mov.b32 	%r175, 2147483647;
	st.global.u32 	[%rd149], %r175;
	add.s64 	%rd150, %rd26, %rd148;
	st.global.u32 	[%rd150], %r175;
	add.s64 	%rd151, %rd27, %rd148;
	st.global.u32 	[%rd151], %r175;
	st.global.u32 	[%rd149+4], %r175;
	st.global.u32 	[%rd150+4], %r175;
	st.global.u32 	[%rd151+4], %r175;
	add.s32 	%r217, %r217, 2;
$L__BB0_13:
	setp.eq.s32 	%p122, %r6, 0;
	@%p122 bra 	$L__BB0_15;
	mul.wide.u32 	%rd152, %r217, 4;
	add.s64 	%rd153, %rd25, %rd152;
	mov.b32 	%r176, 2147483647;
	st.global.u32 	[%rd153], %r176;
	add.s64 	%rd154, %rd26, %rd152;
	st.global.u32 	[%rd154], %r176;
	add.s64 	%rd155, %rd27, %rd152;
	st.global.u32 	[%rd155], %r176;
$L__BB0_15:
	cvt.rn.f64.s32 	%fd227, %r11;
	add.f64 	%fd228, %fd227, 0d3FF0000000000000;
	mov.f64 	%fd229, 0d4000000000000000;
	div.rn.f64 	%fd63, %fd229, %fd228;
	mov.f64 	%fd230, 0d3FF0000000000000;
	sub.f64 	%fd64, %fd230, %fd63;
	cvt.rn.f64.s32 	%fd231, %r12;
	add.f64 	%fd232, %fd231, 0d3FF0000000000000;
	div.rn.f64 	%fd65, %fd229, %fd232;
	sub.f64 	%fd66, %fd230, %fd65;
	setp.gt.s32 	%p123, %r13, 0;
	mov.f64 	%fd331, 0d0000000000000000;
	@%p123 bra 	$L__BB0_16;
	bra.uni 	$L__BB0_17;
$L__BB0_16:
	cvt.rn.f64.u32 	%fd233, %r13;
	rcp.rn.f64 	%fd331, %fd233;
$L__BB0_17:
	add.s32 	%r178, %r114, 1;
	setp.eq.s32 	%p124, %r113, %r178;
	add.s32 	%r179, %r3, %r11;
	add.s32 	%r180, %r179, %r12;
	add.s32 	%r16, %r180, %r13;
	max.s32 	%r181, %r16, 1;
	add.s32 	%r182, %r181, -1;
	min.s32 	%r17, %r182, %r113;
	mov.f64 	%fd351, 0dFFF8000000000000;
	mov.f64 	%fd332, 0d0000000000000000;
	mov.b32 	%r205, 0;
	mov.u32 	%r213, %r114;
	mov.f64 	%fd348, %fd351;
	mov.f64 	%fd337, %fd351;
	@%p124 bra 	$L__BB0_48;
	mov.f64 	%fd351, 0dFFF8000000000000;
	mov.f64 	%fd332, 0d0000000000000000;
	mov.b32 	%r205, 0;
	mov.u32 	%r213, %r114;
	mov.u32 	%r206, %r205;
$L__BB0_19:
	mul.wide.s32 	%rd156, %r213, 4;
	add.s64 	%rd20, %rd1, %rd156;
	ld.global.nc.f32 	%f57, [%rd20];
	cvt.f64.f32 	%fd8, %f57;
	abs.f32 	%f1, %f57;
	setp.equ.f32 	%p125, %f1, 0f7F800000;
	mov.f64 	%fd336, 0dFFF8000000000000;
	mov.f64 	%fd338, 0dFFF8000000000000;
	@%p125 bra 	$L__BB0_22;
	abs.f64 	%fd240, %fd337;
	setp.equ.f64 	%p126, %fd240, 0d7FF0000000000000;
	mul.f64 	%fd241, %fd63, %fd8;
	fma.rn.f64 	%fd242, %fd64, %fd337, %fd241;
	selp.f64 	%fd336, %fd8, %fd242, %p126;
	abs.f64 	%fd243, %fd336;
	setp.equ.f64 	%p127, %fd243, 0d7FF0000000000000;
	mov.f64 	%fd337, %fd336;
	@%p127 bra 	$L__BB0_22;
	sub.f64 	%fd244, %fd8, %fd336;
	abs.f64 	%fd338, %fd244;
$L__BB0_22:
	abs.f64 	%fd246, %fd338;
	setp.equ.f64 	%p128, %fd246, 0d7FF0000000000000;
	mov.f64 	%fd340, 0dFFF8000000000000;
	mov.f64 	%fd339, %fd348;
	@%p128 bra 	$L__BB0_25;
	abs.f64 	%fd247, %fd348;
	setp.equ.f64 	%p129, %fd247, 0d7FF0000000000000;
	mov.f64 	%fd339, %fd338;
	mov.f64 	%fd340, %fd338;
	@%p129 bra 	$L__BB0_25;
	mul.f64 	%fd248, %fd63, %fd338;
	fma.rn.f64 	%fd339, %fd64, %fd348, %fd248;
	mov.f64 	%fd340, %fd339;
$L__BB0_25:
	abs.f64 	%fd250, %fd336;
	setp.equ.f64 	%p131, %fd250, 0d7FF0000000000000;
	or.pred  	%p132, %p125, %p131;
	abs.f64 	%fd252, %fd340;
	setp.equ.f64 	%p133, %fd252, 0d7FF0000000000000;
	or.pred  	%p134, %p132, %p133;
	mov.f64 	%fd341, 0dFFF8000000000000;
	@%p134 bra 	$L__BB0_28;
	mul.f64 	%fd17, %fd340, %fd1;
	mov.b64 	%rd157, %fd17;
	and.b64  	%rd158, %rd157, 9223372036854775807;
	setp.eq.s64 	%p135, %rd158, 9218868437227405312;
	setp.eq.s64 	%p136, %rd158, 0;
	or.pred  	%p137, %p136, %p135;
	setp.gt.s64 	%p138, %rd158, 9218868437227405312;
	or.pred  	%p139, %p137, %p138;
	@%p139 bra 	$L__BB0_28;
	sub.f64 	%fd255, %fd8, %fd336;
	div.rn.f64 	%fd341, %fd255, %fd17;
$L__BB0_28:
	abs.f64 	%fd257, %fd341;
	setp.equ.f64 	%p140, %fd257, 0d7FF0000000000000;
	mov.f64 	%fd343, 0dFFF8000000000000;
	mov.f64 	%fd342, %fd351;
	@%p140 bra 	$L__BB0_31;
	abs.f64 	%fd258, %fd351;
	setp.equ.f64 	%p141, %fd258, 0d7FF0000000000000;
	mov.f64 	%fd342, %fd341;
	mov.f64 	%fd343, %fd341;
	@%p141 bra 	$L__BB0_31;
	mul.f64 	%fd259, %fd65, %fd341;
	fma.rn.f64 	%fd342, %fd66, %fd351, %fd259;
	mov.f64 	%fd343, %fd342;
$L__BB0_31:
	setp.lt.s32 	%p142, %r13, 1;
	cvt.rn.f32.f64 	%f2, %fd343;
	mul.wide.s32 	%rd159, %r213, 4;
	add.s64 	%rd21, %rd25, %rd159;
	st.global.f32 	[%rd21], %f2;
	abs.f64 	%fd260, %fd343;
	setp.ne.f64 	%p143, %fd260, 0d7FF0000000000000;
	add.f64 	%fd261, %fd332, %fd343;
	selp.f64 	%fd344, %fd261, %fd332, %p143;
	selp.u32 	%r184, 1, 0, %p143;
	add.s32 	%r207, %r205, %r184;
	setp.lt.s32 	%p144, %r213, %r13;
	sub.s32 	%r185, %r213, %r13;
	mul.wide.s32 	%rd160, %r185, 4;
	add.s64 	%rd22, %rd25, %rd160;
	or.pred  	%p145, %p142, %p144;
	@%p145 bra 	$L__BB0_33;
	ld.global.f32 	%f58, [%rd22];
	abs.f32 	%f59, %f58;
	setp.ne.f32 	%p146, %f59, 0f7F800000;
	cvt.f64.f32 	%fd262, %f58;
	sub.f64 	%fd263, %fd344, %fd262;
	selp.f64 	%fd344, %fd263, %fd344, %p146;
	selp.s32 	%r186, -1, 0, %p146;
	add.s32 	%r207, %r207, %r186;
$L__BB0_33:
	setp.gt.s32 	%p147, %r13, 0;
	setp.ge.s32 	%p148, %r207, %r13;
	mul.f64 	%fd265, %fd331, %fd344;
	cvt.rn.f32.f64 	%f60, %fd265;
	selp.f32 	%f61, %f60, 0f7FFFFFFF, %p148;
	selp.f32 	%f62, %f61, 0f7FFFFFFF, %p147;
	mul.wide.s32 	%rd161, %r213, 4;
	add.s64 	%rd23, %rd26, %rd161;
	st.global.f32 	[%rd23], %f62;
	setp.lt.s32 	%p149, %r213, %r17;
	abs.f32 	%f63, %f62;
	setp.equ.f32 	%p150, %f63, 0f7F800000;
	abs.f32 	%f65, %f2;
	setp.equ.f32 	%p151, %f65, 0f7F800000;
	sub.f32 	%f67, %f62, %f2;
	selp.f32 	%f68, 0f7FFFFFFF, %f67, %p151;
	selp.f32 	%f69, 0f7FFFFFFF, %f68, %p150;
	selp.f32 	%f70, 0f7FFFFFFF, %f69, %p149;
	add.s64 	%rd24, %rd27, %rd161;
	st.global.f32 	[%rd24], %f70;
	ld.global.nc.f32 	%f71, [%rd20+4];
	cvt.f64.f32 	%fd26, %f71;
	abs.f32 	%f3, %f71;
	setp.equ.f32 	%p152, %f3, 0f7F800000;
	mov.f64 	%fd345, 0dFFF8000000000000;
	mov.f64 	%fd347, 0dFFF8000000000000;
	@%p152 bra 	$L__BB0_36;
	abs.f64 	%fd267, %fd337;
	setp.equ.f64 	%p153, %fd267, 0d7FF0000000000000;
	mul.f64 	%fd268, %fd63, %fd26;
	fma.rn.f64 	%fd269, %fd64, %fd337, %fd268;
	selp.f64 	%fd345, %fd26, %fd269, %p153;
	abs.f64 	%fd270, %fd345;
	setp.equ.f64 	%p154, %fd270, 0d7FF0000000000000;
	mov.f64 	%fd337, %fd345;
	@%p154 bra 	$L__BB0_36;
	sub.f64 	%fd271, %fd26, %fd345;
	abs.f64 	%fd347, %fd271;
$L__BB0_36:
	abs.f64 	%fd273, %fd347;
	setp.equ.f64 	%p155, %fd273, 0d7FF0000000000000;
	mov.f64 	%fd349, 0dFFF8000000000000;
	mov.f64 	%fd348, %fd339;
	@%p155 bra 	$L__BB0_39;
	abs.f64 	%fd274, %fd339;
	setp.equ.f64 	%p156, %fd274, 0d7FF0000000000000;
	mov.f64 	%fd348, %fd347;
	mov.f64 	%fd349, %fd347;
	@%p156 bra 	$L__BB0_39;
	mul.f64 	%fd275, %fd63, %fd347;
	fma.rn.f64 	%fd348, %fd64, %fd339, %fd275;
	mov.f64 	%fd349, %fd348;
$L__BB0_39:
	abs.f64 	%fd277, %fd345;
	setp.equ.f64 	%p158, %fd277, 0d7FF0000000000000;
	or.pred  	%p159, %p152, %p158;
	abs.f64 	%fd279, %fd349;
	setp.equ.f64 	%p160, %fd279, 0d7FF0000000000000;
	or.pred  	%p161, %p159, %p160;
	mov.f64 	%fd350, 0dFFF8000000000000;
	@%p161 bra 	$L__BB0_42;
	mul.f64 	%fd35, %fd349, %fd1;
	mov.b64 	%rd162, %fd35;
	and.b64  	%rd163, %rd162, 9223372036854775807;
	setp.eq.s64 	%p162, %rd163, 9218868437227405312;
	setp.eq.s64 	%p163, %rd163, 0;
	or.pred  	%p164, %p163, %p162;
	setp.gt.s64 	%p165, %rd163, 9218868437227405312;
	or.pred  	%p166, %p164, %p165;
	@%p166 bra 	$L__BB0_42;
	sub.f64 	%fd282, %fd26, %fd345;
	div.rn.f64 	%fd350, %fd282, %fd35;
$L__BB0_42:
	abs.f64 	%fd284, %fd350;
	setp.equ.f64 	%p167, %fd284, 0d7FF0000000000000;
	mov.f64 	%fd352, 0dFFF8000000000000;
	mov.f64 	%fd351, %fd342;
	@%p167 bra 	$L__BB0_45;
	abs.f64 	%fd285, %fd342;
	setp.equ.f64 	%p168, %fd285, 0d7FF0000000000000;
	mov.f64 	%fd351, %fd350;
	mov.f64 	%fd352, %fd350;
	@%p168 bra 	$L__BB0_45;
	mul.f64 	%fd286, %fd65, %fd350;
	fma.rn.f64 	%fd351, %fd66, %fd342, %fd286;
	mov.f64 	%fd352, %fd351;
$L__BB0_45:
	cvt.rn.f32.f64 	%f4, %fd352;
	st.global.f32 	[%rd21+4], %f4;
	abs.f64 	%fd287, %fd352;
	setp.ne.f64 	%p170, %fd287, 0d7FF0000000000000;
	add.f64 	%fd288, %fd344, %fd352;
	selp.f64 	%fd332, %fd288, %fd344, %p170;
	selp.u32 	%r187, 1, 0, %p170;
	add.s32 	%r205, %r207, %r187;
	add.s32 	%r188, %r213, 1;
	setp.lt.s32 	%p171, %r188, %r13;
	or.pred  	%p172, %p142, %p171;
	@%p172 bra 	$L__BB0_47;
	ld.global.f32 	%f72, [%rd22+4];
	abs.f32 	%f73, %f72;
	setp.ne.f32 	%p173, %f73, 0f7F800000;
	cvt.f64.f32 	%fd289, %f72;
	sub.f64 	%fd290, %fd332, %fd289;
	selp.f64 	%fd332, %fd290, %fd332, %p173;
	selp.s32 	%r189, -1, 0, %p173;
	add.s32 	%r205, %r205, %r189;
$L__BB0_47:
	setp.ge.s32 	%p175, %r205, %r13;
	mul.f64 	%fd291, %fd331, %fd332;
	cvt.rn.f32.f64 	%f74, %fd291;
	selp.f32 	%f75, %f74, 0f7FFFFFFF, %p175;
	selp.f32 	%f76, %f75, 0f7FFFFFFF, %p147;
	st.global.f32 	[%rd23+4], %f76;
	setp.lt.s32 	%p176, %r188, %r17;
	abs.f32 	%f77, %f76;
	setp.equ.f32 	%p177, %f77, 0f7F800000;
	abs.f32 	%f79, %f4;
	setp.equ.f32 	%p178, %f79, 0f7F800000;
	sub.f32 	%f81, %f76, %f4;
	selp.f32 	%f82, 0f7FFFFFFF, %f81, %p178;
	selp.f32 	%f83, 0f7FFFFFFF, %f82, %p177;
	selp.f32 	%f84, 0f7FFFFFFF, %f83, %p176;
	st.global.f32 	[%rd24+4], %f84;
	add.s32 	%r213, %r213, 2;
	add.s32 	%r206, %r206, 2;
	setp.eq.s32 	%p179, %r206, %r8;
	@%p179 bra 	$L__BB0_48;
	bra.uni 	$L__BB0_19;
$L__BB0_48:
	setp.eq.s32 	%p180, %r7, 0;
	mov.f64 	%fd359, 0dFFF8000000000000;
	@%p180 bra 	$L__BB0_64;
	mul.wide.s32 	%rd164, %r213, 4;
	add.s64 	%rd165, %rd1, %rd164;
	ld.global.nc.f32 	%f85, [%rd165];
	cvt.f64.f32 	%fd48, %f85;
	abs.f32 	%f5, %f85;
	setp.equ.f32 	%p181, %f5, 0f7F800000;
	mov.f64 	%fd358, 0dFFF8000000000000;
	@%p181 bra 	$L__BB0_52;
	abs.f64 	%fd294, %fd337;
	setp.equ.f64 	%p182, %fd294, 0d7FF0000000000000;
	mul.f64 	%fd295, %fd63, %fd48;
	fma.rn.f64 	%fd296, %fd64, %fd337, %fd295;
	selp.f64 	%fd358, %fd48, %fd296, %p182;
	abs.f64 	%fd297, %fd358;
	setp.equ.f64 	%p183, %fd297, 0d7FF0000000000000;
	@%p183 bra 	$L__BB0_52;
	sub.f64 	%fd298, %fd48, %fd358;
	abs.f64 	%fd359, %fd298;
$L__BB0_52:
	abs.f64 	%fd300, %fd359;
	setp.equ.f64 	%p184, %fd300, 0d7FF0000000000000;
	mov.f64 	%fd360, 0dFFF8000000000000;
	@%p184 bra 	$L__BB0_55;
	abs.f64 	%fd301, %fd348;
	setp.equ.f64 	%p185, %fd301, 0d7FF0000000000000;
	mov.f64 	%fd360, %fd359;
	@%p185 bra 	$L__BB0_55;
	mul.f64 	%fd302, %fd63, %fd359;
	fma.rn.f64 	%fd360, %fd64, %fd348, %fd302;
$L__BB0_55:
	abs.f64 	%fd304, %fd358;
	setp.equ.f64 	%p187, %fd304, 0d7FF0000000000000;
	or.pred  	%p188, %p181, %p187;
	abs.f64 	%fd306, %fd360;
	setp.equ.f64 	%p189, %fd306, 0d7FF0000000000000;
	or.pred  	%p190, %p188, %p189;
	mov.f64 	%fd361, 0dFFF8000000000000;
	@%p190 bra 	$L__BB0_58;
	mul.f64 	%fd55, %fd360, %fd1;
	mov.b64 	%rd166, %fd55;
	and.b64  	%rd167, %rd166, 9223372036854775807;
	setp.eq.s64 	%p191, %rd167, 9218868437227405312;
	setp.eq.s64 	%p192, %rd167, 0;
	or.pred  	%p193, %p192, %p191;
	setp.gt.s64 	%p194, %rd167, 9218868437227405312;
	or.pred  	%p195, %p193, %p194;
	@%p195 bra 	$L__BB0_58;
	sub.f64 	%fd309, %fd48, %fd358;
	div.rn.f64 	%fd361, %fd309, %fd55;
$L__BB0_58:
	abs.f64 	%fd311, %fd361;
	setp.equ.f64 	%p196, %fd311, 0d7FF0000000000000;
	mov.f64 	%fd362, 0dFFF8000000000000;
	@%p196 bra 	$L__BB0_61;
	abs.f64 	%fd312, %fd351;
	setp.equ.f64 	%p197, %fd312, 0d7FF0000000000000;
	mov.f64 	%fd362, %fd361;
	@%p197 bra 	$L__BB0_61;
	mul.f64 	%fd313, %fd65, %fd361;
	fma.rn.f64 	%fd362, %fd66, %fd351, %fd313;
$L__BB0_61:
	setp.lt.s32 	%p198, %r13, 1;
	cvt.rn.f32.f64 	%f6, %fd362;
	add.s64 	%rd169, %rd25, %rd164;
	st.global.f32 	[%rd169], %f6;
	abs.f64 	%fd314, %fd362;
	setp.ne.f64 	%p199, %fd314, 0d7FF0000000000000;
	add.f64 	%fd315, %fd332, %fd362;
	selp.f64 	%fd363, %fd315, %fd332, %p199;
	selp.u32 	%r191, 1, 0, %p199;
	add.s32 	%r215, %r205, %r191;
	setp.lt.s32 	%p200, %r213, %r13;
	or.pred  	%p201, %p198, %p200;
	@%p201 bra 	$L__BB0_63;
	sub.s32 	%r192, %r213, %r13;
	mul.wide.s32 	%rd170, %r192, 4;
	add.s64 	%rd171, %rd25, %rd170;
	ld.global.f32 	%f86, [%rd171];
	abs.f32 	%f87, %f86;
	setp.ne.f32 	%p202, %f87, 0f7F800000;
	cvt.f64.f32 	%fd316, %f86;
	sub.f64 	%fd317, %fd363, %fd316;
	selp.f64 	%fd363, %fd317, %fd363, %p202;
	selp.s32 	%r193, -1, 0, %p202;
	add.s32 	%r215, %r215, %r193;
$L__BB0_63:
	setp.gt.s32 	%p203, %r13, 0;
	setp.ge.s32 	%p204, %r215, %r13;
	mul.f64 	%fd318, %fd331, %fd363;
	cvt.rn.f32.f64 	%f88, %fd318;
	selp.f32 	%f89, %f88, 0f7FFFFFFF, %p204;
	selp.f32 	%f90, %f89, 0f7FFFFFFF, %p203;
	add.s64 	%rd173, %rd26, %rd164;
	st.global.f32 	[%rd173], %f90;
	setp.lt.s32 	%p205, %r213, %r17;
	abs.f32 	%f91, %f90;
	setp.equ.f32 	%p206, %f91, 0f7F800000;
	abs.f32 	%f93, %f6;
	setp.equ.f32 	%p207, %f93, 0f7F800000;
	sub.f32 	%f95, %f90, %f6;
	selp.f32 	%f96, 0f7FFFFFFF, %f95, %p207;
	selp.f32 	%f97, 0f7FFFFFFF, %f96, %p206;
	selp.f32 	%f98, 0f7FFFFFFF, %f97, %p205;
	add.s64 	%rd174, %rd27, %rd164;
	st.global.f32 	[%rd174], %f98;
$L__BB0_64:
	setp.gt.s32 	%p208, %r16, 1;
	@%p208 bra 	$L__BB0_65;
	bra.uni 	$L__BB0_76;
$L__BB0_65:
	max.s32 	%r32, %r17, 1;
	and.b32  	%r33, %r32, 7;
	setp.lt.s32 	%p209, %r17, 8;
	mov.b32 	%r210, 0;
	@%p209 bra 	$L__BB0_68;
	and.b32  	%r210, %r32, 2147483640;
	mov.b32 	%r209, 0;
$L__BB0_67:
	.pragma "nounroll";
	mul.wide.u32 	%rd175, %r209, 4;
	add.s64 	%rd176, %rd25, %rd175;
	mov.b32 	%r196, 2147483647;
	st.global.u32 	[%rd176], %r196;
	add.s64 	%rd177, %rd26, %rd175;
	st.global.u32 	[%rd177], %r196;
	add.s64 	%rd178, %rd27, %rd175;
	st.global.u32 	[%rd178], %r196;
	st.global.u32 	[%rd176+4], %r196;
	st.global.u32 	[%rd177+4], %r196;
	st.global.u32 	[%rd178+4], %r196;
	st.global.u32 	[%rd176+8], %r196;
	st.global.u32 	[%rd177+8], %r196;
	st.global.u32 	[%rd178+8], %r196;
	st.global.u32 	[%rd176+12], %r196;
	st.global.u32 	[%rd177+12], %r196;
	st.global.u32 	[%rd178+12], %r196;
	st.global.u32 	[%rd176+16], %r196;
	st.global.u32 	[%rd177+16], %r196;
	st.global.u32 	[%rd178+16], %r196;
	st.global.u32 	[%rd176+20], %r196;
	st.global.u32 	[%rd177+20], %r196;
	st.global.u32 	[%rd178+20], %r196;
	st.global.u32 	[%rd176+24], %r196;
	st.global.u32 	[%rd177+24], %r196;
	st.global.u32 	[%rd178+24], %r196;
	st.global.u32 	[%rd176+28], %r196;
	st.global.u32 	[%rd177+28], %r196;
	st.global.u32 	[%rd178+28], %r196;
	add.s32 	%r209, %r209, 8;
	setp.eq.s32 	%p210, %r209, %r210;
	@%p210 bra 	$L__BB0_68;
	bra.uni 	$L__BB0_67;
$L__BB0_68:
	setp.eq.s32 	%p211, %r33, 0;
	@%p211 bra 	$L__BB0_76;
	and.b32  	%r36, %r32, 3;
	setp.lt.u32 	%p212, %r33, 4;
	@%p212 bra 	$L__BB0_71;
	mul.wide.u32 	%rd179, %r210, 4;
	add.s64 	%rd180, %rd25, %rd179;
	mov.b32 	%r197, 2147483647;
	st.global.u32 	[%rd180], %r197;
	add.s64 	%rd181, %rd26, %rd179;
	st.global.u32 	[%rd181], %r197;
	add.s64 	%rd182, %rd27, %rd179;
	st.global.u32 	[%rd182], %r197;
	st.global.u32 	[%rd180+4], %r197;
	st.global.u32 	[%rd181+4], %r197;
	st.global.u32 	[%rd182+4], %r197;
	st.global.u32 	[%rd180+8], %r197;
	st.global.u32 	[%rd181+8], %r197;
	st.global.u32 	[%rd182+8], %r197;
	st.global.u32 	[%rd180+12], %r197;
	st.global.u32 	[%rd181+12], %r197;
	st.global.u32 	[%rd182+12], %r197;
	add.s32 	%r210, %r210, 4;
$L__BB0_71:
	setp.eq.s32 	%p213, %r36, 0;
	@%p213 bra 	$L__BB0_76;
	setp.eq.s32 	%p214, %r36, 1;
	@%p214 bra 	$L__BB0_74;
	mul.wide.u32 	%rd183, %r210, 4;
	add.s64 	%rd184, %rd25, %rd183;
	mov.b32 	%r198, 2147483647;
	st.global.u32 	[%rd184], %r198;
	add.s64 	%rd185, %rd26, %rd183;
	st.global.u32 	[%rd185], %r198;
	add.s64 	%rd186, %rd27, %rd183;
	st.global.u32 	[%rd186], %r198;
	st.global.u32 	[%rd184+4], %r198;
	st.global.u32 	[%rd185+4], %r198;
	st.global.u32 	[%rd186+4], %r198;
	add.s32 	%r210, %r210, 2;
$L__BB0_74:
	and.b32  	%r199, %r32, 1;
	setp.eq.b32 	%p215, %r199, 1;
	not.pred 	%p216, %p215;
	@%p216 bra 	$L__BB0_76;
	mul.wide.u32 	%rd187, %r210, 4;
	add.s64 	%rd188, %rd25, %rd187;
	mov.b32 	%r200, 2147483647;
	st.global.u32 	[%rd188], %r200;
	add.s64 	%rd189, %rd26, %rd187;
	st.global.u32 	[%rd189], %r200;
	add.s64 	%rd190, %rd27, %rd187;
	st.global.u32 	[%rd190], %r200;
$L__BB0_76:
	cvt.u32.u64 	%r201, %rd10;
	add.s32 	%r237, %r201, %r2;
	setp.lt.s32 	%p217, %r237, %r115;
	@%p217 bra 	$L__BB0_4;
	bra.uni 	$L__BB0_164;
$L__BB0_77:
	sub.s32 	%r152, %r113, %r114;
	add.s32 	%r51, %r114, 1;
	and.b32  	%r52, %r152, 1;
	and.b32  	%r53, %r152, -2;
$L__BB0_78:
	mul.wide.s32 	%rd107, %r237, 4;
	add.s64 	%rd108, %rd8, %rd107;
	ld.global.nc.u32 	%r55, [%rd108];
	add.s64 	%rd109, %rd7, %rd107;
	ld.global.nc.u32 	%r56, [%rd109];
	add.s64 	%rd110, %rd6, %rd107;
	ld.global.nc.u32 	%r57, [%rd110];
	add.s64 	%rd111, %rd5, %rd107;
	ld.global.nc.f32 	%f13, [%rd111];
	cvt.f64.f32 	%fd67, %f13;
	mul.wide.s32 	%rd28, %r237, %r113;
	cvt.rn.f64.s32 	%fd134, %r55;
	add.f64 	%fd135, %fd134, 0d3FF0000000000000;
	mov.f64 	%fd136, 0d4000000000000000;
	div.rn.f64 	%fd68, %fd136, %fd135;
	mov.f64 	%fd137, 0d3FF0000000000000;
	sub.f64 	%fd69, %fd137, %fd68;
	cvt.rn.f64.s32 	%fd138, %r56;
	add.f64 	%fd139, %fd138, 0d3FF0000000000000;
	div.rn.f64 	%fd70, %fd136, %fd139;
	sub.f64 	%fd71, %fd137, %fd70;
	setp.lt.s32 	%p29, %r57, 1;
	mov.f64 	%fd364, 0d0000000000000000;
	@%p29 bra 	$L__BB0_80;
	cvt.rn.f64.u32 	%fd140, %r57;
	rcp.rn.f64 	%fd364, %fd140;
$L__BB0_80:
	shl.b64 	%rd112, %rd28, 2;
	add.s64 	%rd29, %rd4, %rd112;
	add.s64 	%rd30, %rd3, %rd112;
	add.s64 	%rd31, %rd2, %rd112;
	setp.eq.s32 	%p30, %r113, %r51;
	add.s32 	%r154, %r3, %r55;
	add.s32 	%r155, %r154, %r56;
	add.s32 	%r156, %r155, %r57;
	max.s32 	%r157, %r156, 1;
	add.s32 	%r158, %r157, -1;
	min.s32 	%r58, %r158, %r113;
	mov.f64 	%fd384, 0dFFF8000000000000;
	mov.f64 	%fd365, 0d0000000000000000;
	mov.b32 	%r221, 0;
	mov.u32 	%r225, %r114;
	mov.f64 	%fd381, %fd384;
	mov.f64 	%fd370, %fd384;
	@%p30 bra 	$L__BB0_111;
	mov.f64 	%fd384, 0dFFF8000000000000;
	mov.f64 	%fd365, 0d0000000000000000;
	mov.b32 	%r221, 0;
	mov.u32 	%r225, %r114;
	mov.u32 	%r222, %r221;
$L__BB0_82:
	mul.wide.s32 	%rd113, %r225, 4;
	add.s64 	%rd32, %rd1, %rd113;
	ld.global.nc.f32 	%f14, [%rd32];
	cvt.f64.f32 	%fd78, %f14;
	abs.f32 	%f7, %f14;
	setp.equ.f32 	%p31, %f7, 0f7F800000;
	mov.f64 	%fd369, 0dFFF8000000000000;
	mov.f64 	%fd371, 0dFFF8000000000000;
	@%p31 bra 	$L__BB0_85;
	abs.f64 	%fd147, %fd370;
	setp.equ.f64 	%p32, %fd147, 0d7FF0000000000000;
	mul.f64 	%fd148, %fd68, %fd78;
	fma.rn.f64 	%fd149, %fd69, %fd370, %fd148;
	selp.f64 	%fd369, %fd78, %fd149, %p32;
	abs.f64 	%fd150, %fd369;
	setp.equ.f64 	%p33, %fd150, 0d7FF0000000000000;
	mov.f64 	%fd370, %fd369;
	@%p33 bra 	$L__BB0_85;
	sub.f64 	%fd151, %fd78, %fd369;
	abs.f64 	%fd371, %fd151;
$L__BB0_85:
	abs.f64 	%fd153, %fd371;
	setp.equ.f64 	%p34, %fd153, 0d7FF0000000000000;
	mov.f64 	%fd373, 0dFFF8000000000000;
	mov.f64 	%fd372, %fd381;
	@%p34 bra 	$L__BB0_88;
	abs.f64 	%fd154, %fd381;
	setp.equ.f64 	%p35, %fd154, 0d7FF0000000000000;
	mov.f64 	%fd372, %fd371;
	mov.f64 	%fd373, %fd371;
	@%p35 bra 	$L__BB0_88;
	mul.f64 	%fd155, %fd68, %fd371;
	fma.rn.f64 	%fd372, %fd69, %fd381, %fd155;
	mov.f64 	%fd373, %fd372;
$L__BB0_88:
	abs.f64 	%fd157, %fd369;
	setp.equ.f64 	%p37, %fd157, 0d7FF0000000000000;
	or.pred  	%p38, %p31, %p37;
	abs.f64 	%fd159, %fd373;
	setp.equ.f64 	%p39, %fd159, 0d7FF0000000000000;
	or.pred  	%p40, %p38, %p39;
	mov.f64 	%fd374, 0dFFF8000000000000;
	@%p40 bra 	$L__BB0_91;
	mul.f64 	%fd87, %fd373, %fd67;
	mov.b64 	%rd114, %fd87;
	and.b64  	%rd115, %rd114, 9223372036854775807;
	setp.eq.s64 	%p41, %rd115, 9218868437227405312;
	setp.eq.s64 	%p42, %rd115, 0;
	or.pred  	%p43, %p42, %p41;
	setp.gt.s64 	%p44, %rd115, 9218868437227405312;
	or.pred  	%p45, %p43, %p44;
	@%p45 bra 	$L__BB0_91;
	sub.f64 	%fd162, %fd78, %fd369;
	div.rn.f64 	%fd374, %fd162, %fd87;
$L__BB0_91:
	abs.f64 	%fd164, %fd374;
	setp.equ.f64 	%p46, %fd164, 0d7FF0000000000000;
	mov.f64 	%fd376, 0dFFF8000000000000;
	mov.f64 	%fd375, %fd384;
	@%p46 bra 	$L__BB0_94;
	abs.f64 	%fd165, %fd384;
	setp.equ.f64 	%p47, %fd165, 0d7FF0000000000000;
	mov.f64 	%fd375, %fd374;
	mov.f64 	%fd376, %fd374;
	@%p47 bra 	$L__BB0_94;
	mul.f64 	%fd166, %fd70, %fd374;
	fma.rn.f64 	%fd375, %fd71, %fd384, %fd166;
	mov.f64 	%fd376, %fd375;
$L__BB0_94:
	setp.lt.s32 	%p48, %r57, 1;
	cvt.rn.f32.f64 	%f8, %fd376;
	add.s64 	%rd33, %rd29, %rd113;
	st.global.f32 	[%rd33], %f8;
	abs.f64 	%fd167, %fd376;
	setp.ne.f64 	%p49, %fd167, 0d7FF0000000000000;
	add.f64 	%fd168, %fd365, %fd376;
	selp.f64 	%fd377, %fd168, %fd365, %p49;
	selp.u32 	%r160, 1, 0, %p49;
	add.s32 	%r223, %r221, %r160;
	setp.lt.s32 	%p50, %r225, %r57;
	sub.s32 	%r161, %r225, %r57;
	mul.wide.s32 	%rd117, %r161, 4;
	add.s64 	%rd34, %rd29, %rd117;
	or.pred  	%p51, %p48, %p50;
	@%p51 bra 	$L__BB0_96;
	ld.global.f32 	%f15, [%rd34];
	abs.f32 	%f16, %f15;
	setp.ne.f32 	%p52, %f16, 0f7F800000;
	cvt.f64.f32 	%fd169, %f15;
	sub.f64 	%fd170, %fd377, %fd169;
	selp.f64 	%fd377, %fd170, %fd377, %p52;
	selp.s32 	%r162, -1, 0, %p52;
	add.s32 	%r223, %r223, %r162;
$L__BB0_96:
	setp.gt.s32 	%p53, %r57, 0;
	setp.ge.s32 	%p54, %r223, %r57;
	mul.f64 	%fd172, %fd364, %fd377;
	cvt.rn.f32.f64 	%f17, %fd172;
	selp.f32 	%f18, %f17, 0f7FFFFFFF, %p54;
	selp.f32 	%f19, %f18, 0f7FFFFFFF, %p53;
	add.s64 	%rd35, %rd30, %rd113;
	st.global.f32 	[%rd35], %f19;
	setp.lt.s32 	%p55, %r225, %r58;
	abs.f32 	%f20, %f19;
	setp.equ.f32 	%p56, %f20, 0f7F800000;
	abs.f32 	%f22, %f8;
	setp.equ.f32 	%p57, %f22, 0f7F800000;
	sub.f32 	%f24, %f19, %f8;
	selp.f32 	%f25, 0f7FFFFFFF, %f24, %p57;
	selp.f32 	%f26, 0f7FFFFFFF, %f25, %p56;
	selp.f32 	%f27, 0f7FFFFFFF, %f26, %p55;
	add.s64 	%rd36, %rd31, %rd113;
	st.global.f32 	[%rd36], %f27;
	add.s32 	%r65, %r225, 1;
	ld.global.nc.f32 	%f28, [%rd32+4];
	cvt.f64.f32 	%fd96, %f28;
	abs.f32 	%f9, %f28;
	setp.equ.f32 	%p58, %f9, 0f7F800000;
	mov.f64 	%fd378, 0dFFF8000000000000;
	mov.f64 	%fd380, 0dFFF8000000000000;
	@%p58 bra 	$L__BB0_99;
	abs.f64 	%fd174, %fd370;
	setp.equ.f64 	%p59, %fd174, 0d7FF0000000000000;
	mul.f64 	%fd175, %fd68, %fd96;
	fma.rn.f64 	%fd176, %fd69, %fd370, %fd175;
	selp.f64 	%fd378, %fd96, %fd176, %p59;
	abs.f64 	%fd177, %fd378;
	setp.equ.f64 	%p60, %fd177, 0d7FF0000000000000;
	mov.f64 	%fd370, %fd378;
	@%p60 bra 	$L__BB0_99;
	sub.f64 	%fd178, %fd96, %fd378;
	abs.f64 	%fd380, %fd178;
$L__BB0_99:
	abs.f64 	%fd180, %fd380;
	setp.equ.f64 	%p61, %fd180, 0d7FF0000000000000;
	mov.f64 	%fd382, 0dFFF8000000000000;
	mov.f64 	%fd381, %fd372;
	@%p61 bra 	$L__BB0_102;
	abs.f64 	%fd181, %fd372;
	setp.equ.f64 	%p62, %fd181, 0d7FF0000000000000;
	mov.f64 	%fd381, %fd380;
	mov.f64 	%fd382, %fd380;
	@%p62 bra 	$L__BB0_102;
	mul.f64 	%fd182, %fd68, %fd380;
	fma.rn.f64 	%fd381, %fd69, %fd372, %fd182;
	mov.f64 	%fd382, %fd381;
$L__BB0_102:
	abs.f64 	%fd184, %fd378;
	setp.equ.f64 	%p64, %fd184, 0d7FF0000000000000;
	or.pred  	%p65, %p58, %p64;
	abs.f64 	%fd186, %fd382;
	setp.equ.f64 	%p66, %fd186, 0d7FF0000000000000;
	or.pred  	%p67, %p65, %p66;
	mov.f64 	%fd383, 0dFFF8000000000000;
	@%p67 bra 	$L__BB0_105;
	mul.f64 	%fd105, %fd382, %fd67;
	mov.b64 	%rd119, %fd105;
	and.b64  	%rd120, %rd119, 9223372036854775807;
	setp.eq.s64 	%p68, %rd120, 9218868437227405312;
	setp.eq.s64 	%p69, %rd120, 0;
	or.pred  	%p70, %p69, %p68;
	setp.gt.s64 	%p71, %rd120, 9218868437227405312;
	or.pred  	%p72, %p70, %p71;
	@%p72 bra 	$L__BB0_105;
	sub.f64 	%fd189, %fd96, %fd378;
	div.rn.f64 	%fd383, %fd189, %fd105;
$L__BB0_105:
	abs.f64 	%fd191, %fd383;
	setp.equ.f64 	%p73, %fd191, 0d7FF0000000000000;
	mov.f64 	%fd385, 0dFFF8000000000000;
	mov.f64 	%fd384, %fd375;
	@%p73 bra 	$L__BB0_108;
	abs.f64 	%fd192, %fd375;
	setp.equ.f64 	%p74, %fd192, 0d7FF0000000000000;
	mov.f64 	%fd384, %fd383;
	mov.f64 	%fd385, %fd383;
	@%p74 bra 	$L__BB0_108;
	mul.f64 	%fd193, %fd70, %fd383;
	fma.rn.f64 	%fd384, %fd71, %fd375, %fd193;
	mov.f64 	%fd385, %fd384;
$L__BB0_108:
	cvt.rn.f32.f64 	%f10, %fd385;
	st.global.f32 	[%rd33+4], %f10;
	abs.f64 	%fd194, %fd385;
	setp.ne.f64 	%p76, %fd194, 0d7FF0000000000000;
	add.f64 	%fd195, %fd377, %fd385;
	selp.f64 	%fd365, %fd195, %fd377, %p76;
	selp.u32 	%r163, 1, 0, %p76;
	add.s32 	%r221, %r223, %r163;
	setp.lt.s32 	%p77, %r65, %r57;
	or.pred  	%p78, %p48, %p77;
	@%p78 bra 	$L__BB0_110;
	ld.global.f32 	%f29, [%rd34+4];
	abs.f32 	%f30, %f29;
	setp.ne.f32 	%p79, %f30, 0f7F800000;
	cvt.f64.f32 	%fd196, %f29;
	sub.f64 	%fd197, %fd365, %fd196;
	selp.f64 	%fd365, %fd197, %fd365, %p79;
	selp.s32 	%r164, -1, 0, %p79;
	add.s32 	%r221, %r221, %r164;
$L__BB0_110:
	setp.ge.s32 	%p81, %r221, %r57;
	mul.f64 	%fd198, %fd364, %fd365;
	cvt.rn.f32.f64 	%f31, %fd198;
	selp.f32 	%f32, %f31, 0f7FFFFFFF, %p81;
	selp.f32 	%f33, %f32, 0f7FFFFFFF, %p53;
	st.global.f32 	[%rd35+4], %f33;
	setp.lt.s32 	%p82, %r65, %r58;
	abs.f32 	%f34, %f33;
	setp.equ.f32 	%p83, %f34, 0f7F800000;
	abs.f32 	%f36, %f10;
	setp.equ.f32 	%p84, %f36, 0f7F800000;
	sub.f32 	%f38, %f33, %f10;
	selp.f32 	%f39, 0f7FFFFFFF, %f38, %p84;
	selp.f32 	%f40, 0f7FFFFFFF, %f39, %p83;
	selp.f32 	%f41, 0f7FFFFFFF, %f40, %p82;
	st.global.f32 	[%rd36+4], %f41;
	add.s32 	%r225, %r225, 2;
	add.s32 	%r222, %r222, 2;
	setp.eq.s32 	%p85, %r222, %r53;
	@%p85 bra 	$L__BB0_111;
	bra.uni 	$L__BB0_82;
$L__BB0_111:
	setp.eq.s32 	%p86, %r52, 0;
	mov.f64 	%fd392, 0dFFF8000000000000;
	@%p86 bra 	$L__BB0_127;
	mul.wide.s32 	%rd121, %r225, 4;
	add.s64 	%rd122, %rd1, %rd121;
	ld.global.nc.f32 	%f42, [%rd122];
	cvt.f64.f32 	%fd118, %f42;
	abs.f32 	%f11, %f42;
	setp.equ.f32 	%p87, %f11, 0f7F800000;
	mov.f64 	%fd391, 0dFFF8000000000000;
	@%p87 bra 	$L__BB0_115;
	abs.f64 	%fd201, %fd370;
	setp.equ.f64 	%p88, %fd201, 0d7FF0000000000000;
	mul.f64 	%fd202, %fd68, %fd118;
	fma.rn.f64 	%fd203, %fd69, %fd370, %fd202;
	selp.f64 	%fd391, %fd118, %fd203, %p88;
	abs.f64 	%fd204, %fd391;
	setp.equ.f64 	%p89, %fd204, 0d7FF0000000000000;
	@%p89 bra 	$L__BB0_115;
	sub.f64 	%fd205, %fd118, %fd391;
	abs.f64 	%fd392, %fd205;
$L__BB0_115:
	abs.f64 	%fd207, %fd392;
	setp.equ.f64 	%p90, %fd207, 0d7FF0000000000000;
	mov.f64 	%fd393, 0dFFF8000000000000;
	@%p90 bra 	$L__BB0_118;
	abs.f64 	%fd208, %fd381;
	setp.equ.f64 	%p91, %fd208, 0d7FF0000000000000;
	mov.f64 	%fd393, %fd392;
	@%p91 bra 	$L__BB0_118;
	mul.f64 	%fd209, %fd68, %fd392;
	fma.rn.f64 	%fd393, %fd69, %fd381, %fd209;
$L__BB0_118:
	setp.equ.f32 	%p92, %f11, 0f7F800000;
	abs.f64 	%fd211, %fd391;
	setp.equ.f64 	%p93, %fd211, 0d7FF0000000000000;
	or.pred  	%p94, %p92, %p93;
	abs.f64 	%fd213, %fd393;
	setp.equ.f64 	%p95, %fd213, 0d7FF0000000000000;
	or.pred  	%p96, %p94, %p95;
	mov.f64 	%fd394, 0dFFF8000000000000;
	@%p96 bra 	$L__BB0_121;
	mul.f64 	%fd125, %fd393, %fd67;
	mov.b64 	%rd123, %fd125;
	and.b64  	%rd124, %rd123, 9223372036854775807;
	setp.eq.s64 	%p97, %rd124, 9218868437227405312;
	setp.eq.s64 	%p98, %rd124, 0;
	or.pred  	%p99, %p98, %p97;
	setp.gt.s64 	%p100, %rd124, 9218868437227405312;
	or.pred  	%p101, %p99, %p100;
	@%p101 bra 	$L__BB0_121;
	sub.f64 	%fd216, %fd118, %fd391;
	div.rn.f64 	%fd394, %fd216, %fd125;
$L__BB0_121:
	abs.f64 	%fd218, %fd394;
	setp.equ.f64 	%p102, %fd218, 0d7FF0000000000000;
	mov.f64 	%fd395, 0dFFF8000000000000;
	@%p102 bra 	$L__BB0_124;
	abs.f64 	%fd219, %fd384;
	setp.equ.f64 	%p103, %fd219, 0d7FF0000000000000;
	mov.f64 	%fd395, %fd394;
	@%p103 bra 	$L__BB0_124;
	mul.f64 	%fd220, %fd70, %fd394;
	fma.rn.f64 	%fd395, %fd71, %fd384, %fd220;
$L__BB0_124:
	setp.lt.s32 	%p104, %r57, 1;
	cvt.rn.f32.f64 	%f12, %fd395;
	add.s64 	%rd126, %rd29, %rd121;
	st.global.f32 	[%rd126], %f12;
	abs.f64 	%fd221, %fd395;
	setp.ne.f64 	%p105, %fd221, 0d7FF0000000000000;
	add.f64 	%fd222, %fd365, %fd395;
	selp.f64 	%fd396, %fd222, %fd365, %p105;
	selp.u32 	%r165, 1, 0, %p105;
	add.s32 	%r227, %r221, %r165;
	setp.lt.s32 	%p106, %r225, %r57;
	or.pred  	%p107, %p104, %p106;
	@%p107 bra 	$L__BB0_126;
	sub.s32 	%r166, %r225, %r57;
	mul.wide.s32 	%rd127, %r166, 4;
	add.s64 	%rd128, %rd29, %rd127;
	ld.global.f32 	%f43, [%rd128];
	abs.f32 	%f44, %f43;
	setp.ne.f32 	%p108, %f44, 0f7F800000;
	cvt.f64.f32 	%fd223, %f43;
	sub.f64 	%fd224, %fd396, %fd223;
	selp.f64 	%fd396, %fd224, %fd396, %p108;
	selp.s32 	%r167, -1, 0, %p108;
	add.s32 	%r227, %r227, %r167;
$L__BB0_126:
	setp.gt.s32 	%p109, %r57, 0;
	setp.ge.s32 	%p110, %r227, %r57;
	mul.f64 	%fd225, %fd364, %fd396;
	cvt.rn.f32.f64 	%f45, %fd225;
	selp.f32 	%f46, %f45, 0f7FFFFFFF, %p110;
	selp.f32 	%f47, %f46, 0f7FFFFFFF, %p109;
	add.s64 	%rd130, %rd30, %rd121;
	st.global.f32 	[%rd130], %f47;
	setp.lt.s32 	%p111, %r225, %r58;
	abs.f32 	%f48, %f47;
	setp.equ.f32 	%p112, %f48, 0f7F800000;
	abs.f32 	%f50, %f12;
	setp.equ.f32 	%p113, %f50, 0f7F800000;
	sub.f32 	%f52, %f47, %f12;
	selp.f32 	%f53, 0f7FFFFFFF, %f52, %p113;
	selp.f32 	%f54, 0f7FFFFFFF, %f53, %p112;
	selp.f32 	%f55, 0f7FFFFFFF, %f54, %p111;
	add.s64 	%rd131, %rd31, %rd121;
	st.global.f32 	[%rd131], %f55;
$L__BB0_127:
	setp.gt.s32 	%p114, %r58, 0;
	@%p114 bra 	$L__BB0_165;
$L__BB0_128:
	add.s32 	%r237, %r237, %r2;
	setp.lt.s32 	%p115, %r237, %r115;
	@%p115 bra 	$L__BB0_78;
	bra.uni 	$L__BB0_164;
$L__BB0_129:
	setp.gt.s32 	%p3, %r113, 0;
	@%p3 bra 	$L__BB0_130;
	bra.uni 	$L__BB0_155;
$L__BB0_130:
	and.b32  	%r77, %r113, 7;
	add.s32 	%r78, %r77, -1;
	and.b32  	%r79, %r113, 3;
	and.b32  	%r80, %r113, 2147483640;
	and.b32  	%r81, %r113, 1;
$L__BB0_131:
	setp.lt.u32 	%p11, %r113, 8;
	mul.wide.s32 	%rd69, %r237, 4;
	add.s64 	%rd70, %rd8, %rd69;
	ld.global.nc.u32 	%r83, [%rd70];
	add.s64 	%rd71, %rd7, %rd69;
	ld.global.nc.u32 	%r84, [%rd71];
	add.s64 	%rd72, %rd6, %rd69;
	ld.global.nc.u32 	%r85, [%rd72];
	mul.wide.s32 	%rd73, %r237, %r113;
	shl.b64 	%rd74, %rd73, 2;
	add.s64 	%rd37, %rd4, %rd74;
	add.s64 	%rd38, %rd3, %rd74;
	add.s64 	%rd39, %rd2, %rd74;
	mov.b32 	%r235, 0;
	@%p11 bra 	$L__BB0_134;
	mov.b32 	%r229, 0;
$L__BB0_133:
	.pragma "nounroll";
	mul.wide.u32 	%rd75, %r229, 4;
	add.s64 	%rd76, %rd37, %rd75;
	mov.b32 	%r136, 2147483647;
	st.global.u32 	[%rd76], %r136;
	add.s64 	%rd77, %rd38, %rd75;
	st.global.u32 	[%rd77], %r136;
	add.s64 	%rd78, %rd39, %rd75;
	st.global.u32 	[%rd78], %r136;
	st.global.u32 	[%rd76+4], %r136;
	st.global.u32 	[%rd77+4], %r136;
	st.global.u32 	[%rd78+4], %r136;
	st.global.u32 	[%rd76+8], %r136;
	st.global.u32 	[%rd77+8], %r136;
	st.global.u32 	[%rd78+8], %r136;
	st.global.u32 	[%rd76+12], %r136;
	st.global.u32 	[%rd77+12], %r136;
	st.global.u32 	[%rd78+12], %r136;
	st.global.u32 	[%rd76+16], %r136;
	st.global.u32 	[%rd77+16], %r136;
	st.global.u32 	[%rd78+16], %r136;
	st.global.u32 	[%rd76+20], %r136;
	st.global.u32 	[%rd77+20], %r136;
	st.global.u32 	[%rd78+20], %r136;
	st.global.u32 	[%rd76+24], %r136;
	st.global.u32 	[%rd77+24], %r136;
	st.global.u32 	[%rd78+24], %r136;
	st.global.u32 	[%rd76+28], %r136;
	st.global.u32 	[%rd77+28], %r136;
	st.global.u32 	[%rd78+28], %r136;
	add.s32 	%r229, %r229, 8;
	setp.eq.s32 	%p12, %r229, %r80;
	mov.u32 	%r235, %r80;
	@%p12 bra 	$L__BB0_134;
	bra.uni 	$L__BB0_133;
$L__BB0_134:
	setp.eq.s32 	%p13, %r77, 0;
	@%p13 bra 	$L__BB0_142;
	setp.lt.u32 	%p14, %r78, 3;
	@%p14 bra 	$L__BB0_137;
	mul.wide.u32 	%rd79, %r235, 4;
	add.s64 	%rd80, %rd37, %rd79;
	mov.b32 	%r137, 2147483647;
	st.global.u32 	[%rd80], %r137;
	add.s64 	%rd81, %rd38, %rd79;
	st.global.u32 	[%rd81], %r137;
	add.s64 	%rd82, %rd39, %rd79;
	st.global.u32 	[%rd82], %r137;
	st.global.u32 	[%rd80+4], %r137;
	st.global.u32 	[%rd81+4], %r137;
	st.global.u32 	[%rd82+4], %r137;
	st.global.u32 	[%rd80+8], %r137;
	st.global.u32 	[%rd81+8], %r137;
	st.global.u32 	[%rd82+8], %r137;
	st.global.u32 	[%rd80+12], %r137;
	st.global.u32 	[%rd81+12], %r137;
	st.global.u32 	[%rd82+12], %r137;
	add.s32 	%r235, %r235, 4;
$L__BB0_137:
	setp.eq.s32 	%p15, %r79, 0;
	@%p15 bra 	$L__BB0_142;
	setp.eq.s32 	%p16, %r79, 1;
	@%p16 bra 	$L__BB0_140;
	mul.wide.u32 	%rd83, %r235, 4;
	add.s64 	%rd84, %rd37, %rd83;
	mov.b32 	%r138, 2147483647;
	st.global.u32 	[%rd84], %r138;
	add.s64 	%rd85, %rd38, %rd83;
	st.global.u32 	[%rd85], %r138;
	add.s64 	%rd86, %rd39, %rd83;
	st.global.u32 	[%rd86], %r138;
	st.global.u32 	[%rd84+4], %r138;
	st.global.u32 	[%rd85+4], %r138;
	st.global.u32 	[%rd86+4], %r138;
	add.s32 	%r235, %r235, 2;
$L__BB0_140:
	setp.eq.s32 	%p17, %r81, 0;
	@%p17 bra 	$L__BB0_142;
	mul.wide.u32 	%rd87, %r235, 4;
	add.s64 	%rd88, %rd37, %rd87;
	mov.b32 	%r139, 2147483647;
	st.global.u32 	[%rd88], %r139;
	add.s64 	%rd89, %rd38, %rd87;
	st.global.u32 	[%rd89], %r139;
	add.s64 	%rd90, %rd39, %rd87;
	st.global.u32 	[%rd90], %r139;
$L__BB0_142:
	add.s32 	%r140, %r3, %r83;
	add.s32 	%r141, %r140, %r84;
	add.s32 	%r142, %r141, %r85;
	max.s32 	%r143, %r142, 1;
	add.s32 	%r105, %r143, -1;
	setp.gt.s32 	%p18, %r142, 1;
	@%p18 bra 	$L__BB0_143;
	bra.uni 	$L__BB0_154;
$L__BB0_143:
	min.s32 	%r145, %r105, %r113;
	max.s32 	%r91, %r145, 1;
	and.b32  	%r92, %r91, 7;
	setp.lt.s32 	%p19, %r145, 8;
	mov.b32 	%r231, 0;
	@%p19 bra 	$L__BB0_146;
	and.b32  	%r231, %r91, 2147483640;
	mov.b32 	%r230, 0;
$L__BB0_145:
	.pragma "nounroll";
	mul.wide.u32 	%rd91, %r230, 4;
	add.s64 	%rd92, %rd37, %rd91;
	mov.b32 	%r147, 2147483647;
	st.global.u32 	[%rd92], %r147;
	add.s64 	%rd93, %rd38, %rd91;
	st.global.u32 	[%rd93], %r147;
	add.s64 	%rd94, %rd39, %rd91;
	st.global.u32 	[%rd94], %r147;
	st.global.u32 	[%rd92+4], %r147;
	st.global.u32 	[%rd93+4], %r147;
	st.global.u32 	[%rd94+4], %r147;
	st.global.u32 	[%rd92+8], %r147;
	st.global.u32 	[%rd93+8], %r147;
	st.global.u32 	[%rd94+8], %r147;
	st.global.u32 	[%rd92+12], %r147;
	st.global.u32 	[%rd93+12], %r147;
	st.global.u32 	[%rd94+12], %r147;
	st.global.u32 	[%rd92+16], %r147;
	st.global.u32 	[%rd93+16], %r147;
	st.global.u32 	[%rd94+16], %r147;
	st.global.u32 	[%rd92+20], %r147;
	st.global.u32 	[%rd93+20], %r147;
	st.global.u32 	[%rd94+20], %r147;
	st.global.u32 	[%rd92+24], %r147;
	st.global.u32 	[%rd93+24], %r147;
	st.global.u32 	[%rd94+24], %r147;
	st.global.u32 	[%rd92+28], %r147;
	st.global.u32 	[%rd93+28], %r147;
	st.global.u32 	[%rd94+28], %r147;
	add.s32 	%r230, %r230, 8;
	setp.eq.s32 	%p20, %r230, %r231;
	@%p20 bra 	$L__BB0_146;
	bra.uni 	$L__BB0_145;
$L__BB0_146:
	setp.eq.s32 	%p21, %r92, 0;
	@%p21 bra 	$L__BB0_154;
	and.b32  	%r95, %r91, 3;
	setp.lt.u32 	%p22, %r92, 4;
	@%p22 bra 	$L__BB0_149;
	mul.wide.u32 	%rd95, %r231, 4;
	add.s64 	%rd96, %rd37, %rd95;
	mov.b32 	%r148, 2147483647;
	st.global.u32 	[%rd96], %r148;
	add.s64 	%rd97, %rd38, %rd95;
	st.global.u32 	[%rd97], %r148;
	add.s64 	%rd98, %rd39, %rd95;
	st.global.u32 	[%rd98], %r148;
	st.global.u32 	[%rd96+4], %r148;
	st.global.u32 	[%rd97+4], %r148;
	st.global.u32 	[%rd98+4], %r148;
	st.global.u32 	[%rd96+8], %r148;
	st.global.u32 	[%rd97+8], %r148;
	st.global.u32 	[%rd98+8], %r148;
	st.global.u32 	[%rd96+12], %r148;
	st.global.u32 	[%rd97+12], %r148;
	st.global.u32 	[%rd98+12], %r148;
	add.s32 	%r231, %r231, 4;
$L__BB0_149:
	setp.eq.s32 	%p23, %r95, 0;
	@%p23 bra 	$L__BB0_154;
	setp.eq.s32 	%p24, %r95, 1;
	@%p24 bra 	$L__BB0_152;
	mul.wide.u32 	%rd99, %r231, 4;
	add.s64 	%rd100, %rd37, %rd99;
	mov.b32 	%r149, 2147483647;
	st.global.u32 	[%rd100], %r149;
	add.s64 	%rd101, %rd38, %rd99;
	st.global.u32 	[%rd101], %r149;
	add.s64 	%rd102, %rd39, %rd99;
	st.global.u32 	[%rd102], %r149;
	st.global.u32 	[%rd100+4], %r149;
	st.global.u32 	[%rd101+4], %r149;
	st.global.u32 	[%rd102+4], %r149;
	add.s32 	%r231, %r231, 2;
$L__BB0_152:
	and.b32  	%r150, %r91, 1;
	setp.eq.b32 	%p25, %r150, 1;
	not.pred 	%p26, %p25;
	@%p26 bra 	$L__BB0_154;
	mul.wide.u32 	%rd103, %r231, 4;
	add.s64 	%rd104, %rd37, %rd103;
	mov.b32 	%r151, 2147483647;
	st.global.u32 	[%rd104], %r151;
	add.s64 	%rd105, %rd38, %rd103;
	st.global.u32 	[%rd105], %r151;
	add.s64 	%rd106, %rd39, %rd103;
	st.global.u32 	[%rd106], %r151;
$L__BB0_154:
	add.s32 	%r237, %r237, %r2;
	setp.lt.s32 	%p27, %r237, %r115;
	@%p27 bra 	$L__BB0_131;
	bra.uni 	$L__BB0_164;
$L__BB0_155:
	mul.wide.s32 	%rd49, %r237, 4;
	add.s64 	%rd50, %rd8, %rd49;
	ld.global.nc.u32 	%r120, [%rd50];
	add.s64 	%rd51, %rd7, %rd49;
	ld.global.nc.u32 	%r121, [%rd51];
	add.s64 	%rd52, %rd6, %rd49;
	ld.global.nc.u32 	%r122, [%rd52];
	mul.wide.s32 	%rd40, %r237, %r113;
	add.s32 	%r123, %r3, %r120;
	add.s32 	%r124, %r123, %r121;
	add.s32 	%r125, %r124, %r122;
	max.s32 	%r126, %r125, 1;
	add.s32 	%r127, %r126, -1;
	min.s32 	%r107, %r127, %r113;
	setp.lt.s32 	%p4, %r107, 1;
	@%p4 bra 	$L__BB0_163;
	and.b32  	%r108, %r107, 3;
	setp.lt.u32 	%p5, %r107, 4;
	mov.b32 	%r239, 0;
	@%p5 bra 	$L__BB0_158;
	shl.b64 	%rd53, %rd40, 2;
	add.s64 	%rd54, %rd4, %rd53;
	mov.b32 	%r130, 2147483647;
	st.global.u32 	[%rd54], %r130;
	add.s64 	%rd55, %rd3, %rd53;
	st.global.u32 	[%rd55], %r130;
	add.s64 	%rd56, %rd2, %rd53;
	st.global.u32 	[%rd56], %r130;
	st.global.u32 	[%rd54+4], %r130;
	st.global.u32 	[%rd55+4], %r130;
	st.global.u32 	[%rd56+4], %r130;
	st.global.u32 	[%rd54+8], %r130;
	st.global.u32 	[%rd55+8], %r130;
	st.global.u32 	[%rd56+8], %r130;
	st.global.u32 	[%rd54+12], %r130;
	st.global.u32 	[%rd55+12], %r130;
	st.global.u32 	[%rd56+12], %r130;
	mov.b32 	%r239, 4;
$L__BB0_158:
	setp.eq.s32 	%p6, %r108, 0;
	@%p6 bra 	$L__BB0_163;
	setp.eq.s32 	%p7, %r108, 1;
	@%p7 bra 	$L__BB0_161;
	cvt.u64.u32 	%rd57, %r239;
	add.s64 	%rd58, %rd40, %rd57;
	shl.b64 	%rd59, %rd58, 2;
	add.s64 	%rd60, %rd4, %rd59;
	mov.b32 	%r131, 2147483647;
	st.global.u32 	[%rd60], %r131;
	add.s64 	%rd61, %rd3, %rd59;
	st.global.u32 	[%rd61], %r131;
	add.s64 	%rd62, %rd2, %rd59;
	st.global.u32 	[%rd62], %r131;
	st.global.u32 	[%rd60+4], %r131;
	st.global.u32 	[%rd61+4], %r131;
	st.global.u32 	[%rd62+4], %r131;
	add.s32 	%r239, %r239, 2;
$L__BB0_161:
	and.b32  	%r132, %r107, 1;
	setp.eq.b32 	%p8, %r132, 1;
	not.pred 	%p9, %p8;
	@%p9 bra 	$L__BB0_163;
	cvt.u64.u32 	%rd63, %r239;
	add.s64 	%rd64, %rd40, %rd63;
	shl.b64 	%rd65, %rd64, 2;
	add.s64 	%rd66, %rd4, %rd65;
	mov.b32 	%r133, 2147483647;
	st.global.u32 	[%rd66], %r133;
	add.s64 	%rd67, %rd3, %rd65;
	st.global.u32 	[%rd67], %r133;
	add.s64 	%rd68, %rd2, %rd65;
	st.global.u32 	[%rd68], %r133;
$L__BB0_163:
	add.s32 	%r237, %r237, %r2;
	setp.lt.s32 	%p10, %r237, %r115;
	@%p10 bra 	$L__BB0_155;
$L__BB0_164:
	ret;
$L__BB0_165:
	mov.b32 	%r168, 2147483647;
	st.global.u32 	[%rd29], %r168;
	st.global.u32 	[%rd30], %r168;
	st.global.u32 	[%rd31], %r168;
	bra.uni 	$L__BB0_128;

}
	// .globl	wavetrend_many_series_one_param_time_major_f32
.visible .entry wavetrend_many_series_one_param_time_major_f32(
	.param .u64 .ptr .align 1 wavetrend_many_series_one_param_time_major_f32_param_0,
	.param .u32 wavetrend_many_series_one_param_time_major_f32_param_1,
	.param .u32 wavetrend_many_series_one_param_time_major_f32_param_2,
	.param .u32 wavetrend_many_series_one_param_time_major_f32_param_3,
	.param .u32 wavetrend_many_series_one_param_time_major_f32_param_4,
	.param .u32 wavetrend_many_series_one_param_time_major_f32_param_5,
	.param .f32 wavetrend_many_series_one_param_time_major_f32_param_6,
	.param .u64 .ptr .align 1 wavetrend_many_series_one_param_time_major_f32_param_7,
	.param .u64 .ptr .align 1 wavetrend_many_series_one_param_time_major_f32_param_8,
	.param .u64 .ptr .align 1 wavetrend_many_series_one_param_time_major_f32_param_9,
	.param .u64 .ptr .align 1 wavetrend_many_series_one_param_time_major_f32_param_10
)
{
	.reg .pred 	%p<112>;
	.reg .b16 	%rs<43>;
	.reg .b32 	%r<154>;
	.reg .b32 	%f<32>;
	.reg .b64 	%rd<173>;
	.reg .b64 	%fd<150>;

	ld.param.u32 	%r71, [wavetrend_many_series_one_param_time_major_f32_param_1];
	ld.param.u32 	%r72, [wavetrend_many_series_one_param_time_major_f32_param_2];
	ld.param.u32 	%r73, [wavetrend_many_series_one_param_time_major_f32_param_3];
	ld.param.u32 	%r74, [wavetrend_many_series_one_param_time_major_f32_param_4];
	ld.param.u32 	%r75, [wavetrend_many_series_one_param_time_major_f32_param_5];
	ld.param.f32 	%f10, [wavetrend_many_series_one_param_time_major_f32_param_6];
	ld.param.u64 	%rd5, [wavetrend_many_series_one_param_time_major_f32_param_7];
	ld.param.u64 	%rd6, [wavetrend_many_series_one_param_time_major_f32_param_8];
	ld.param.u64 	%rd7, [wavetrend_many_series_one_param_time_major_f32_param_9];
	ld.param.u64 	%rd8, [wavetrend_many_series_one_param_time_major_f32_param_10];
	mov.u32 	%r76, %ctaid.x;
	mov.u32 	%r77, %ntid.x;
	mov.u32 	%r78, %tid.x;
	mad.lo.s32 	%r1, %r76, %r77, %r78;
	setp.ge.s32 	%p10, %r1, %r71;
	@%p10 bra 	$L__BB1_50;
	cvta.to.global.u64 	%rd9, %rd6;
	cvta.to.global.u64 	%rd10, %rd7;
	cvta.to.global.u64 	%rd11, %rd8;
	mul.wide.s32 	%rd12, %r1, 4;
	add.s64 	%rd1, %rd9, %rd12;
	add.s64 	%rd2, %rd10, %rd12;
	add.s64 	%rd3, %rd11, %rd12;
	setp.lt.s32 	%p11, %r72, 1;
	@%p11 bra 	$L__BB1_13;
	and.b32  	%r2, %r72, 7;
	setp.lt.u32 	%p12, %r72, 8;
	mov.b32 	%r132, 0;
	@%p12 bra 	$L__BB1_5;
	and.b32  	%r132, %r72, 2147483640;
	neg.s32 	%r130, %r132;
	shl.b32 	%r5, %r71, 3;
	mov.b32 	%r129, 0;
	mul.wide.s32 	%rd17, %r71, 4;
$L__BB1_4:
	.pragma "nounroll";
	mul.wide.s32 	%rd13, %r129, 4;
	add.s64 	%rd14, %rd1, %rd13;
	mov.b32 	%r81, 2147483647;
	st.global.u32 	[%rd14], %r81;
	add.s64 	%rd15, %rd2, %rd13;
	st.global.u32 	[%rd15], %r81;
	add.s64 	%rd16, %rd3, %rd13;
	st.global.u32 	[%rd16], %r81;
	add.s64 	%rd18, %rd14, %rd17;
	st.global.u32 	[%rd18], %r81;
	add.s64 	%rd19, %rd15, %rd17;
	st.global.u32 	[%rd19], %r81;
	add.s64 	%rd20, %rd16, %rd17;
	st.global.u32 	[%rd20], %r81;
	add.s64 	%rd21, %rd18, %rd17;
	st.global.u32 	[%rd21], %r81;
	add.s64 	%rd22, %rd19, %rd17;
	st.global.u32 	[%rd22], %r81;
	add.s64 	%rd23, %rd20, %rd17;
	st.global.u32 	[%rd23], %r81;
	add.s64 	%rd24, %rd21, %rd17;
	st.global.u32 	[%rd24], %r81;
	add.s64 	%rd25, %rd22, %rd17;
	st.global.u32 	[%rd25], %r81;
	add.s64 	%rd26, %rd23, %rd17;
	st.global.u32 	[%rd26], %r81;
	add.s64 	%rd27, %rd24, %rd17;
	st.global.u32 	[%rd27], %r81;
	add.s64 	%rd28, %rd25, %rd17;
	st.global.u32 	[%rd28], %r81;
	add.s64 	%rd29, %rd26, %rd17;
	st.global.u32 	[%rd29], %r81;
	add.s64 	%rd30, %rd27, %rd17;
	st.global.u32 	[%rd30], %r81;
	add.s64 	%rd31, %rd28, %rd17;
	st.global.u32 	[%rd31], %r81;
	add.s64 	%rd32, %rd29, %rd17;
	st.global.u32 	[%rd32], %r81;
	add.s64 	%rd33, %rd30, %rd17;
	st.global.u32 	[%rd33], %r81;
	add.s64 	%rd34, %rd31, %rd17;
	st.global.u32 	[%rd34], %r81;
	add.s64 	%rd35, %rd32, %rd17;
	st.global.u32 	[%rd35], %r81;
	add.s64 	%rd36, %rd33, %rd17;
	st.global.u32 	[%rd36], %r81;
	add.s64 	%rd37, %rd34, %rd17;
	st.global.u32 	[%rd37], %r81;
	add.s64 	%rd38, %rd35, %rd17;
	st.global.u32 	[%rd38], %r81;
	add.s32 	%r130, %r130, 8;
	add.s32 	%r129, %r129, %r5;
	setp.ne.s32 	%p13, %r130, 0;
	@%p13 bra 	$L__BB1_4;
$L__BB1_5:
	setp.eq.s32 	%p14, %r2, 0;
	@%p14 bra 	$L__BB1_13;
	and.b32  	%r11, %r72, 3;
	setp.lt.u32 	%p15, %r2, 4;
	@%p15 bra 	$L__BB1_8;
	mul.lo.s32 	%r82, %r132, %r71;
	mul.wide.s32 	%rd39, %r82, 4;
	add.s64 	%rd40, %rd1, %rd39;
	mov.b32 	%r83, 2147483647;
	st.global.u32 	[%rd40], %r83;
	add.s64 	%rd41, %rd2, %rd39;
	st.global.u32 	[%rd41], %r83;
	add.s64 	%rd42, %rd3, %rd39;
	st.global.u32 	[%rd42], %r83;
	mul.wide.s32 	%rd43, %r71, 4;
	add.s64 	%rd44, %rd40, %rd43;
	st.global.u32 	[%rd44], %r83;
	add.s64 	%rd45, %rd41, %rd43;
	st.global.u32 	[%rd45], %r83;
	add.s64 	%rd46, %rd42, %rd43;
	st.global.u32 	[%rd46], %r83;
	add.s64 	%rd47, %rd44, %rd43;
	st.global.u32 	[%rd47], %r83;
	add.s64 	%rd48, %rd45, %rd43;
	st.global.u32 	[%rd48], %r83;
	add.s64 	%rd49, %rd46, %rd43;
	st.global.u32 	[%rd49], %r83;
	add.s64 	%rd50, %rd47, %rd43;
	st.global.u32 	[%rd50], %r83;
	add.s64 	%rd51, %rd48, %rd43;
	st.global.u32 	[%rd51], %r83;
	add.s64 	%rd52, %rd49, %rd43;
	st.global.u32 	[%rd52], %r83;
	add.s32 	%r132, %r132, 4;
$L__BB1_8:
	setp.eq.s32 	%p16, %r11, 0;
	@%p16 bra 	$L__BB1_13;
	setp.eq.s32 	%p17, %r11, 1;
	@%p17 bra 	$L__BB1_11;
	mul.lo.s32 	%r84, %r132, %r71;
	mul.wide.s32 	%rd53, %r84, 4;
	add.s64 	%rd54, %rd1, %rd53;
	mov.b32 	%r85, 2147483647;
	st.global.u32 	[%rd54], %r85;
	add.s64 	%rd55, %rd2, %rd53;
	st.global.u32 	[%rd55], %r85;
	add.s64 	%rd56, %rd3, %rd53;
	st.global.u32 	[%rd56], %r85;
	mul.wide.s32 	%rd57, %r71, 4;
	add.s64 	%rd58, %rd54, %rd57;
	st.global.u32 	[%rd58], %r85;
	add.s64 	%rd59, %rd55, %rd57;
	st.global.u32 	[%rd59], %r85;
	add.s64 	%rd60, %rd56, %rd57;
	st.global.u32 	[%rd60], %r85;
	add.s32 	%r132, %r132, 2;
$L__BB1_11:
	and.b32  	%r86, %r72, 1;
	setp.eq.b32 	%p18, %r86, 1;
	not.pred 	%p19, %p18;
	@%p19 bra 	$L__BB1_13;
	mul.lo.s32 	%r87, %r132, %r71;
	mul.wide.s32 	%rd61, %r87, 4;
	add.s64 	%rd62, %rd1, %rd61;
	mov.b32 	%r88, 2147483647;
	st.global.u32 	[%rd62], %r88;
	add.s64 	%rd63, %rd2, %rd61;
	st.global.u32 	[%rd63], %r88;
	add.s64 	%rd64, %rd3, %rd61;
	st.global.u32 	[%rd64], %r88;
$L__BB1_13:
	min.s32 	%r89, %r73, %r74;
	min.s32 	%r90, %r89, %r75;
	setp.lt.s32 	%p20, %r90, 1;
	@%p20 bra 	$L__BB1_50;
	cvta.to.global.u64 	%rd65, %rd5;
	add.s64 	%rd67, %rd65, %rd12;
	ld.global.nc.u32 	%r134, [%rd67];
	add.s32 	%r92, %r73, %r74;
	add.s32 	%r93, %r92, %r75;
	add.s32 	%r94, %r93, %r134;
	add.s32 	%r17, %r94, -3;
	add.s32 	%r95, %r73, 1;
	cvt.rn.f64.u32 	%fd67, %r95;
	mov.f64 	%fd68, 0d4000000000000000;
	div.rn.f64 	%fd1, %fd68, %fd67;
	mov.f64 	%fd69, 0d3FF0000000000000;
	sub.f64 	%fd2, %fd69, %fd1;
	add.s32 	%r96, %r74, 1;
	cvt.rn.f64.u32 	%fd70, %r96;
	div.rn.f64 	%fd3, %fd68, %fd70;
	cvt.rn.f64.u32 	%fd71, %r75;
	rcp.rn.f64 	%fd4, %fd71;
	cvt.f64.f32 	%fd5, %f10;
	setp.le.s32 	%p21, %r72, %r134;
	@%p21 bra 	$L__BB1_38;
	sub.s32 	%r18, %r72, %r134;
	add.s32 	%r143, %r134, 1;
	setp.eq.s32 	%p23, %r72, %r143;
	mov.pred 	%p106, -1;
	mov.f64 	%fd149, 0d0000000000000000;
	mov.b32 	%r148, 0;
	mov.f64 	%fd148, %fd149;
	mov.f64 	%fd147, %fd149;
	mov.f64 	%fd146, %fd149;
	mov.pred 	%p107, %p106;
	mov.pred 	%p111, %p106;
	@%p23 bra 	$L__BB1_20;
	sub.s32 	%r99, %r143, %r75;
	mul.lo.s32 	%r142, %r71, %r99;
	mul.lo.s32 	%r141, %r71, %r143;
	mul.lo.s32 	%r140, %r134, %r71;
	add.s32 	%r139, %r1, %r140;
	sub.s32 	%r100, %r134, %r75;
	mul.lo.s32 	%r138, %r71, %r100;
	and.b32  	%r101, %r18, -2;
	neg.s32 	%r137, %r101;
	mov.b16 	%rs42, 0;
	mov.f64 	%fd149, 0d0000000000000000;
	mov.b32 	%r148, 0;
	mul.wide.s32 	%rd84, %r71, 4;
	mov.u16 	%rs41, %rs42;
	mov.u16 	%rs40, %rs42;
$L__BB1_17:
	ld.param.u64 	%rd170, [wavetrend_many_series_one_param_time_major_f32_param_0];
	cvta.to.global.u64 	%rd68, %rd170;
	mul.wide.s32 	%rd69, %r139, 4;
	add.s64 	%rd70, %rd68, %rd69;
	ld.global.nc.f32 	%f11, [%rd70];
	cvt.f64.f32 	%fd29, %f11;
	abs.f64 	%fd30, %fd29;
	and.b16  	%rs14, %rs40, 255;
	setp.ne.s16 	%p24, %rs14, 0;
	@%p24 bra 	$L__BB1_51;
	setp.ne.f64 	%p27, %fd30, 0d7FF0000000000000;
	mov.pred 	%p110, -1;
	mov.f64 	%fd134, %fd29;
	@%p27 bra 	$L__BB1_53;
	bra.uni 	$L__BB1_66;
$L__BB1_19:
	and.b16  	%rs31, %rs41, 255;
	setp.eq.s16 	%p107, %rs31, 0;
	and.b16  	%rs32, %rs42, 255;
	setp.eq.s16 	%p106, %rs32, 0;
	add.s32 	%r134, %r143, -1;
$L__BB1_20:
	and.b32  	%r111, %r18, 1;
	setp.eq.b32 	%p76, %r111, 1;
	not.pred 	%p77, %p76;
	@%p77 bra 	$L__BB1_38;
	ld.param.u64 	%rd172, [wavetrend_many_series_one_param_time_major_f32_param_0];
	mul.lo.s32 	%r29, %r134, %r71;
	add.s32 	%r112, %r29, %r1;
	cvta.to.global.u64 	%rd102, %rd172;
	mul.wide.s32 	%rd103, %r112, 4;
	add.s64 	%rd104, %rd102, %rd103;
	ld.global.nc.f32 	%f25, [%rd104];
	cvt.f64.f32 	%fd10, %f25;
	abs.f64 	%fd11, %fd10;
	@%p111 bra 	$L__BB1_24;
	setp.equ.f64 	%p78, %fd11, 0d7FF0000000000000;
	@%p78 bra 	$L__BB1_25;
	mul.f64 	%fd106, %fd2, %fd146;
	fma.rn.f64 	%fd146, %fd1, %fd10, %fd106;
	bra.uni 	$L__BB1_25;
$L__BB1_24:
	setp.equ.f64 	%p79, %fd11, 0d7FF0000000000000;
	mov.f64 	%fd146, %fd10;
	@%p79 bra 	$L__BB1_38;
$L__BB1_25:
	sub.f64 	%fd14, %fd10, %fd146;
	abs.f64 	%fd15, %fd14;
	@%p107 bra 	$L__BB1_28;
	setp.equ.f64 	%p80, %fd15, 0d7FF0000000000000;
	@%p80 bra 	$L__BB1_29;
	mul.f64 	%fd107, %fd2, %fd147;
	fma.rn.f64 	%fd147, %fd1, %fd15, %fd107;
	bra.uni 	$L__BB1_29;
$L__BB1_28:
	setp.equ.f64 	%p81, %fd15, 0d7FF0000000000000;
	mov.f64 	%fd147, %fd15;
	@%p81 bra 	$L__BB1_38;
$L__BB1_29:
	setp.ne.f64 	%p82, %fd11, 0d7FF0000000000000;
	mul.f64 	%fd108, %fd147, %fd5;
	mov.b64 	%rd105, %fd108;
	and.b64  	%rd106, %rd105, 9223372036854775807;
	add.s64 	%rd107, %rd106, -1;
	setp.lt.u64 	%p83, %rd107, 4503599627370495;
	add.s64 	%rd108, %rd106, -4503599627370496;
	setp.lt.u64 	%p84, %rd108, 9214364837600034816;
	div.rn.f64 	%fd109, %fd14, %fd108;
	selp.f64 	%fd110, %fd109, 0d7FF8000000000000, %p82;
	selp.f64 	%fd111, %fd110, 0d7FF8000000000000, %p84;
	selp.f64 	%fd18, %fd110, %fd111, %p83;
	@%p106 bra 	$L__BB1_32;
	abs.f64 	%fd112, %fd18;
	setp.equ.f64 	%p86, %fd112, 0d7FF0000000000000;
	mov.pred 	%p109, 0;
	@%p86 bra 	$L__BB1_33;
	mov.f64 	%fd113, 0d3FF0000000000000;
	sub.f64 	%fd114, %fd113, %fd3;
	mul.f64 	%fd115, %fd114, %fd148;
	fma.rn.f64 	%fd148, %fd3, %fd18, %fd115;
	bra.uni 	$L__BB1_33;
$L__BB1_32:
	abs.f64 	%fd116, %fd18;
	setp.equ.f64 	%p109, %fd116, 0d7FF0000000000000;
	selp.f64 	%fd148, %fd148, %fd18, %p109;
$L__BB1_33:
	cvt.rn.f32.f64 	%f26, %fd148;
	selp.f32 	%f1, 0f7FFFFFFF, %f26, %p109;
	abs.f32 	%f2, %f1;
	setp.ne.f32 	%p88, %f2, 0f7F800000;
	add.f64 	%fd117, %fd149, %fd148;
	selp.f64 	%fd129, %fd117, %fd149, %p88;
	selp.u32 	%r113, 1, 0, %p88;
	add.s32 	%r136, %r148, %r113;
	setp.lt.s32 	%p89, %r134, %r75;
	@%p89 bra 	$L__BB1_35;
	sub.s32 	%r114, %r134, %r75;
	mul.lo.s32 	%r115, %r114, %r71;
	mul.wide.s32 	%rd109, %r115, 4;
	add.s64 	%rd110, %rd1, %rd109;
	ld.global.f32 	%f27, [%rd110];
	cvt.f64.f32 	%fd118, %f27;
	abs.f64 	%fd119, %fd118;
	setp.ne.f64 	%p90, %fd119, 0d7FF0000000000000;
	sub.f64 	%fd120, %fd129, %fd118;
	selp.f64 	%fd129, %fd120, %fd129, %p90;
	selp.s32 	%r116, -1, 0, %p90;
	add.s32 	%r136, %r136, %r116;
$L__BB1_35:
	setp.ne.f32 	%p91, %f2, 0f7F800000;
	mul.wide.s32 	%rd111, %r29, 4;
	add.s64 	%rd112, %rd1, %rd111;
	st.global.f32 	[%rd112], %f1;
	setp.lt.s32 	%p92, %r136, %r75;
	mul.f64 	%fd121, %fd4, %fd129;
	cvt.rn.f32.f64 	%f28, %fd121;
	selp.f32 	%f3, 0f7FFFFFFF, %f28, %p92;
	add.s64 	%rd113, %rd2, %rd111;
	st.global.f32 	[%rd113], %f3;
	setp.ge.s32 	%p93, %r134, %r17;
	abs.f32 	%f29, %f3;
	setp.ne.f32 	%p94, %f29, 0f7F800000;
	and.pred  	%p95, %p91, %p94;
	and.pred  	%p96, %p95, %p93;
	@%p96 bra 	$L__BB1_37;
	add.s64 	%rd115, %rd3, %rd111;
	mov.b32 	%r117, 2147483647;
	st.global.u32 	[%rd115], %r117;
	bra.uni 	$L__BB1_38;
$L__BB1_37:
	sub.f32 	%f31, %f3, %f1;
	add.s64 	%rd117, %rd3, %rd111;
	st.global.f32 	[%rd117], %f31;
$L__BB1_38:
	min.s32 	%r118, %r72, %r17;
	setp.lt.s32 	%p97, %r118, 1;
	@%p97 bra 	$L__BB1_50;
	min.u32 	%r33, %r72, %r17;
	and.b32  	%r34, %r33, 7;
	setp.lt.u32 	%p98, %r33, 8;
	mov.b32 	%r151, 0;
	@%p98 bra 	$L__BB1_42;
	and.b32  	%r151, %r33, 2147483640;
	neg.s32 	%r150, %r151;
	shl.b32 	%r37, %r71, 3;
	mov.b32 	%r149, 0;
	mul.wide.s32 	%rd122, %r71, 4;
$L__BB1_41:
	.pragma "nounroll";
	mul.wide.s32 	%rd118, %r149, 4;
	add.s64 	%rd119, %rd1, %rd118;
	mov.b32 	%r121, 2147483647;
	st.global.u32 	[%rd119], %r121;
	add.s64 	%rd120, %rd2, %rd118;
	st.global.u32 	[%rd120], %r121;
	add.s64 	%rd121, %rd3, %rd118;
	st.global.u32 	[%rd121], %r121;
	add.s64 	%rd123, %rd119, %rd122;
	st.global.u32 	[%rd123], %r121;
	add.s64 	%rd124, %rd120, %rd122;
	st.global.u32 	[%rd124], %r121;
	add.s64 	%rd125, %rd121, %rd122;
	st.global.u32 	[%rd125], %r121;
	add.s64 	%rd126, %rd123, %rd122;
	st.global.u32 	[%rd126], %r121;
	add.s64 	%rd127, %rd124, %rd122;
	st.global.u32 	[%rd127], %r121;
	add.s64 	%rd128, %rd125, %rd122;
	st.global.u32 	[%rd128], %r121;
	add.s64 	%rd129, %rd126, %rd122;
	st.global.u32 	[%rd129], %r121;
	add.s64 	%rd130, %rd127, %rd122;
	st.global.u32 	[%rd130], %r121;
	add.s64 	%rd131, %rd128, %rd122;
	st.global.u32 	[%rd131], %r121;
	add.s64 	%rd132, %rd129, %rd122;
	st.global.u32 	[%rd132], %r121;
	add.s64 	%rd133, %rd130, %rd122;
	st.global.u32 	[%rd133], %r121;
	add.s64 	%rd134, %rd131, %rd122;
	st.global.u32 	[%rd134], %r121;
	add.s64 	%rd135, %rd132, %rd122;
	st.global.u32 	[%rd135], %r121;
	add.s64 	%rd136, %rd133, %rd122;
	st.global.u32 	[%rd136], %r121;
	add.s64 	%rd137, %rd134, %rd122;
	st.global.u32 	[%rd137], %r121;
	add.s64 	%rd138, %rd135, %rd122;
	st.global.u32 	[%rd138], %r121;
	add.s64 	%rd139, %rd136, %rd122;
	st.global.u32 	[%rd139], %r121;
	add.s64 	%rd140, %rd137, %rd122;
	st.global.u32 	[%rd140], %r121;
	add.s64 	%rd141, %rd138, %rd122;
	st.global.u32 	[%rd141], %r121;
	add.s64 	%rd142, %rd139, %rd122;
	st.global.u32 	[%rd142], %r121;
	add.s64 	%rd143, %rd140, %rd122;
	st.global.u32 	[%rd143], %r121;
	add.s32 	%r150, %r150, 8;
	add.s32 	%r149, %r149, %r37;
	setp.ne.s32 	%p99, %r150, 0;
	@%p99 bra 	$L__BB1_41;
$L__BB1_42:
	setp.eq.s32 	%p100, %r34, 0;
	@%p100 bra 	$L__BB1_50;
	and.b32  	%r66, %r33, 3;
	setp.lt.u32 	%p101, %r34, 4;
	@%p101 bra 	$L__BB1_45;
	mul.lo.s32 	%r122, %r151, %r71;
	mul.wide.s32 	%rd144, %r122, 4;
	add.s64 	%rd145, %rd1, %rd144;
	mov.b32 	%r123, 2147483647;
	st.global.u32 	[%rd145], %r123;
	add.s64 	%rd146, %rd2, %rd144;
	st.global.u32 	[%rd146], %r123;
	add.s64 	%rd147, %rd3, %rd144;
	st.global.u32 	[%rd147], %r123;
	mul.wide.s32 	%rd148, %r71, 4;
	add.s64 	%rd149, %rd145, %rd148;
	st.global.u32 	[%rd149], %r123;
	add.s64 	%rd150, %rd146, %rd148;
	st.global.u32 	[%rd150], %r123;
	add.s64 	%rd151, %rd147, %rd148;
	st.global.u32 	[%rd151], %r123;
	add.s64 	%rd152, %rd149, %rd148;
	st.global.u32 	[%rd152], %r123;
	add.s64 	%rd153, %rd150, %rd148;
	st.global.u32 	[%rd153], %r123;
	add.s64 	%rd154, %rd151, %rd148;
	st.global.u32 	[%rd154], %r123;
	add.s64 	%rd155, %rd152, %rd148;
	st.global.u32 	[%rd155], %r123;
	add.s64 	%rd156, %rd153, %rd148;
	st.global.u32 	[%rd156], %r123;
	add.s64 	%rd157, %rd154, %rd148;
	st.global.u32 	[%rd157], %r123;
	add.s32 	%r151, %r151, 4;
$L__BB1_45:
	setp.eq.s32 	%p102, %r66, 0;
	@%p102 bra 	$L__BB1_50;
	setp.eq.s32 	%p103, %r66, 1;
	@%p103 bra 	$L__BB1_48;
	mul.lo.s32 	%r124, %r151, %r71;
	mul.wide.s32 	%rd158, %r124, 4;
	add.s64 	%rd159, %rd1, %rd158;
	mov.b32 	%r125, 2147483647;
	st.global.u32 	[%rd159], %r125;
	add.s64 	%rd160, %rd2, %rd158;
	st.global.u32 	[%rd160], %r125;
	add.s64 	%rd161, %rd3, %rd158;
	st.global.u32 	[%rd161], %r125;
	mul.wide.s32 	%rd162, %r71, 4;
	add.s64 	%rd163, %rd159, %rd162;
	st.global.u32 	[%rd163], %r125;
	add.s64 	%rd164, %rd160, %rd162;
	st.global.u32 	[%rd164], %r125;
	add.s64 	%rd165, %rd161, %rd162;
	st.global.u32 	[%rd165], %r125;
	add.s32 	%r151, %r151, 2;
$L__BB1_48:
	and.b32  	%r126, %r33, 1;
	setp.eq.b32 	%p104, %r126, 1;
	not.pred 	%p105, %p104;
	@%p105 bra 	$L__BB1_50;
	mul.lo.s32 	%r127, %r151, %r71;
	mul.wide.s32 	%rd166, %r127, 4;
	add.s64 	%rd167, %rd1, %rd166;
	mov.b32 	%r128, 2147483647;
	st.global.u32 	[%rd167], %r128;
	add.s64 	%rd168, %rd2, %rd166;
	st.global.u32 	[%rd168], %r128;
	add.s64 	%rd169, %rd3, %rd166;
	st.global.u32 	[%rd169], %r128;
$L__BB1_50:
	ret;
$L__BB1_51:
	setp.equ.f64 	%p25, %fd30, 0d7FF0000000000000;
	mov.f64 	%fd134, %fd146;
	@%p25 bra 	$L__BB1_53;
	mul.f64 	%fd74, %fd2, %fd146;
	fma.rn.f64 	%fd134, %fd1, %fd29, %fd74;
$L__BB1_53:
	sub.f64 	%fd33, %fd29, %fd134;
	abs.f64 	%fd34, %fd33;
	and.b16  	%rs15, %rs41, 255;
	setp.ne.s16 	%p28, %rs15, 0;
	@%p28 bra 	$L__BB1_55;
	setp.equ.f64 	%p31, %fd34, 0d7FF0000000000000;
	mov.b16 	%rs41, 0;
	mov.pred 	%p110, 0;
	mov.f64 	%fd135, %fd34;
	mov.f64 	%fd146, %fd134;
	@%p31 bra 	$L__BB1_66;
	bra.uni 	$L__BB1_57;
$L__BB1_55:
	setp.equ.f64 	%p29, %fd34, 0d7FF0000000000000;
	mov.f64 	%fd135, %fd147;
	@%p29 bra 	$L__BB1_57;
	mul.f64 	%fd75, %fd2, %fd147;
	fma.rn.f64 	%fd135, %fd1, %fd34, %fd75;
$L__BB1_57:
	setp.ne.f64 	%p32, %fd30, 0d7FF0000000000000;
	mul.f64 	%fd76, %fd135, %fd5;
	mov.b64 	%rd71, %fd76;
	and.b64  	%rd72, %rd71, 9223372036854775807;
	add.s64 	%rd73, %rd72, -1;
	setp.lt.u64 	%p33, %rd73, 4503599627370495;
	add.s64 	%rd74, %rd72, -4503599627370496;
	setp.lt.u64 	%p34, %rd74, 9214364837600034816;
	div.rn.f64 	%fd77, %fd33, %fd76;
	selp.f64 	%fd78, %fd77, 0d7FF8000000000000, %p32;
	selp.f64 	%fd79, %fd78, 0d7FF8000000000000, %p34;
	selp.f64 	%fd37, %fd78, %fd79, %p33;
	and.b16  	%rs17, %rs42, 255;
	setp.ne.s16 	%p35, %rs17, 0;
	@%p35 bra 	$L__BB1_59;
	abs.f64 	%fd84, %fd37;
	setp.ne.f64 	%p37, %fd84, 0d7FF0000000000000;
	selp.u16 	%rs42, 1, 0, %p37;
	selp.f64 	%fd148, %fd37, %fd148, %p37;
	bra.uni 	$L__BB1_61;
$L__BB1_59:
	abs.f64 	%fd80, %fd37;
	setp.equ.f64 	%p36, %fd80, 0d7FF0000000000000;
	mov.b16 	%rs42, 1;
	@%p36 bra 	$L__BB1_61;
	mov.f64 	%fd81, 0d3FF0000000000000;
	sub.f64 	%fd82, %fd81, %fd3;
	mul.f64 	%fd83, %fd82, %fd148;
	fma.rn.f64 	%fd148, %fd3, %fd37, %fd83;
$L__BB1_61:
	setp.eq.s16 	%p38, %rs42, 0;
	cvt.rn.f32.f64 	%f12, %fd148;
	selp.f32 	%f4, 0f7FFFFFFF, %f12, %p38;
	abs.f32 	%f5, %f4;
	setp.ne.f32 	%p39, %f5, 0f7F800000;
	add.f64 	%fd85, %fd149, %fd148;
	selp.f64 	%fd149, %fd85, %fd149, %p39;
	selp.u32 	%r102, 1, 0, %p39;
	add.s32 	%r148, %r148, %r102;
	add.s32 	%r103, %r143, -1;
	setp.lt.s32 	%p40, %r103, %r75;
	@%p40 bra 	$L__BB1_63;
	mul.wide.s32 	%rd75, %r138, 4;
	add.s64 	%rd76, %rd1, %rd75;
	ld.global.f32 	%f13, [%rd76];
	cvt.f64.f32 	%fd86, %f13;
	abs.f64 	%fd87, %fd86;
	setp.ne.f64 	%p41, %fd87, 0d7FF0000000000000;
	sub.f64 	%fd88, %fd149, %fd86;
	selp.f64 	%fd149, %fd88, %fd149, %p41;
	selp.s32 	%r104, -1, 0, %p41;
	add.s32 	%r148, %r148, %r104;
$L__BB1_63:
	setp.equ.f32 	%p42, %f5, 0f7F800000;
	mul.wide.s32 	%rd77, %r140, 4;
	add.s64 	%rd78, %rd1, %rd77;
	st.global.f32 	[%rd78], %f4;
	setp.lt.s32 	%p43, %r148, %r75;
	mul.f64 	%fd89, %fd4, %fd149;
	cvt.rn.f32.f64 	%f14, %fd89;
	selp.f32 	%f6, 0f7FFFFFFF, %f14, %p43;
	add.s64 	%rd79, %rd2, %rd77;
	st.global.f32 	[%rd79], %f6;
	add.s32 	%r105, %r143, -1;
	setp.lt.s32 	%p44, %r105, %r17;
	abs.f32 	%f15, %f6;
	setp.equ.f32 	%p45, %f15, 0f7F800000;
	or.pred  	%p46, %p42, %p45;
	or.pred  	%p47, %p46, %p44;
	@%p47 bra 	$L__BB1_65;
	sub.f32 	%f17, %f6, %f4;
	mul.wide.s32 	%rd82, %r140, 4;
	add.s64 	%rd83, %rd3, %rd82;
	st.global.f32 	[%rd83], %f17;
	mov.b16 	%rs41, 1;
	mov.pred 	%p110, 0;
	mov.f64 	%fd146, %fd134;
	mov.f64 	%fd147, %fd135;
	bra.uni 	$L__BB1_66;
$L__BB1_65:
	mul.wide.s32 	%rd80, %r140, 4;
	add.s64 	%rd81, %rd3, %rd80;
	mov.b32 	%r106, 2147483647;
	st.global.u32 	[%rd81], %r106;
	mov.b16 	%rs41, 1;
	mov.pred 	%p110, 0;
	mov.f64 	%fd146, %fd134;
	mov.f64 	%fd147, %fd135;
$L__BB1_66:
	ld.param.u64 	%rd171, [wavetrend_many_series_one_param_time_major_f32_param_0];
	cvta.to.global.u64 	%rd85, %rd171;
	mul.wide.s32 	%rd86, %r139, 4;
	add.s64 	%rd87, %rd85, %rd86;
	add.s64 	%rd88, %rd87, %rd84;
	ld.global.nc.f32 	%f18, [%rd88];
	cvt.f64.f32 	%fd48, %f18;
	abs.f64 	%fd49, %fd48;
	@%p110 bra 	$L__BB1_69;
	setp.equ.f64 	%p50, %fd49, 0d7FF0000000000000;
	mov.f64 	%fd142, %fd146;
	@%p50 bra 	$L__BB1_70;
	mul.f64 	%fd90, %fd2, %fd146;
	fma.rn.f64 	%fd142, %fd1, %fd48, %fd90;
	bra.uni 	$L__BB1_70;
$L__BB1_69:
	setp.equ.f64 	%p52, %fd49, 0d7FF0000000000000;
	mov.b16 	%rs40, 0;
	mov.pred 	%p111, -1;
	mov.f64 	%fd142, %fd48;
	@%p52 bra 	$L__BB1_83;
$L__BB1_70:
	sub.f64 	%fd52, %fd48, %fd142;
	abs.f64 	%fd53, %fd52;
	and.b16  	%rs23, %rs41, 255;
	setp.eq.s16 	%p53, %rs23, 0;
	@%p53 bra 	$L__BB1_73;
	setp.equ.f64 	%p54, %fd53, 0d7FF0000000000000;
	mov.f64 	%fd143, %fd147;
	@%p54 bra 	$L__BB1_74;
	mul.f64 	%fd91, %fd2, %fd147;
	fma.rn.f64 	%fd143, %fd1, %fd53, %fd91;
	bra.uni 	$L__BB1_74;
$L__BB1_73:
	setp.equ.f64 	%p56, %fd53, 0d7FF0000000000000;
	mov.b16 	%rs41, 0;
	mov.b16 	%rs40, 1;
	mov.pred 	%p111, 0;
	mov.f64 	%fd143, %fd53;
	mov.f64 	%fd146, %fd142;
	@%p56 bra 	$L__BB1_83;
$L__BB1_74:
	setp.ne.f64 	%p57, %fd49, 0d7FF0000000000000;
	mul.f64 	%fd92, %fd143, %fd5;
	mov.b64 	%rd89, %fd92;
	and.b64  	%rd90, %rd89, 9223372036854775807;
	add.s64 	%rd91, %rd90, -1;
	setp.lt.u64 	%p58, %rd91, 4503599627370495;
	add.s64 	%rd92, %rd90, -4503599627370496;
	setp.lt.u64 	%p59, %rd92, 9214364837600034816;
	div.rn.f64 	%fd93, %fd52, %fd92;
	selp.f64 	%fd94, %fd93, 0d7FF8000000000000, %p57;
	selp.f64 	%fd95, %fd94, 0d7FF8000000000000, %p59;
	selp.f64 	%fd56, %fd94, %fd95, %p58;
	and.b16  	%rs26, %rs42, 255;
	setp.eq.s16 	%p60, %rs26, 0;
	@%p60 bra 	$L__BB1_77;
	abs.f64 	%fd96, %fd56;
	setp.equ.f64 	%p61, %fd96, 0d7FF0000000000000;
	mov.b16 	%rs42, 1;
	@%p61 bra 	$L__BB1_78;
	mov.f64 	%fd97, 0d3FF0000000000000;
	sub.f64 	%fd98, %fd97, %fd3;
	mul.f64 	%fd99, %fd98, %fd148;
	fma.rn.f64 	%fd148, %fd3, %fd56, %fd99;
	bra.uni 	$L__BB1_78;
$L__BB1_77:
	abs.f64 	%fd100, %fd56;
	setp.ne.f64 	%p62, %fd100, 0d7FF0000000000000;
	selp.u16 	%rs42, 1, 0, %p62;
	selp.f64 	%fd148, %fd56, %fd148, %p62;
$L__BB1_78:
	setp.eq.s16 	%p63, %rs42, 0;
	cvt.rn.f32.f64 	%f19, %fd148;
	selp.f32 	%f7, 0f7FFFFFFF, %f19, %p63;
	abs.f32 	%f8, %f7;
	setp.ne.f32 	%p64, %f8, 0f7F800000;
	add.f64 	%fd101, %fd149, %fd148;
	selp.f64 	%fd149, %fd101, %fd149, %p64;
	selp.u32 	%r107, 1, 0, %p64;
	add.s32 	%r148, %r148, %r107;
	setp.lt.s32 	%p65, %r143, %r75;
	@%p65 bra 	$L__BB1_80;
	mul.wide.s32 	%rd93, %r142, 4;
	add.s64 	%rd94, %rd1, %rd93;
	ld.global.f32 	%f20, [%rd94];
	cvt.f64.f32 	%fd102, %f20;
	abs.f64 	%fd103, %fd102;
	setp.ne.f64 	%p66, %fd103, 0d7FF0000000000000;
	sub.f64 	%fd104, %fd149, %fd102;
	selp.f64 	%fd149, %fd104, %fd149, %p66;
	selp.s32 	%r108, -1, 0, %p66;
	add.s32 	%r148, %r148, %r108;
$L__BB1_80:
	mul.wide.s32 	%rd95, %r141, 4;
	add.s64 	%rd96, %rd1, %rd95;
	st.global.f32 	[%rd96], %f7;
	setp.lt.s32 	%p68, %r148, %r75;
	mul.f64 	%fd105, %fd4, %fd149;
	cvt.rn.f32.f64 	%f21, %fd105;
	selp.f32 	%f9, 0f7FFFFFFF, %f21, %p68;
	add.s64 	%rd97, %rd2, %rd95;
	st.global.f32 	[%rd97], %f9;
	setp.ge.s32 	%p69, %r143, %r17;
	abs.f32 	%f22, %f9;
	setp.ne.f32 	%p70, %f22, 0f7F800000;
	and.pred  	%p71, %p64, %p70;
	and.pred  	%p72, %p71, %p69;
	@%p72 bra 	$L__BB1_82;
	mul.wide.s32 	%rd98, %r141, 4;
	add.s64 	%rd99, %rd3, %rd98;
	mov.b32 	%r109, 2147483647;
	st.global.u32 	[%rd99], %r109;
	mov.b16 	%rs40, 1;
	mov.pred 	%p111, 0;
	mov.u16 	%rs41, %rs40;
	mov.f64 	%fd146, %fd142;
	mov.f64 	%fd147, %fd143;
	bra.uni 	$L__BB1_83;
$L__BB1_82:
	sub.f32 	%f24, %f9, %f7;
	mul.wide.s32 	%rd100, %r141, 4;
	add.s64 	%rd101, %rd3, %rd100;
	st.global.f32 	[%rd101], %f24;
	mov.b16 	%rs40, 1;
	mov.pred 	%p111, 0;
	mov.u16 	%rs41, %rs40;
	mov.f64 	%fd146, %fd142;
	mov.f64 	%fd147, %fd143;
$L__BB1_83:
	add.s32 	%r143, %r143, 2;
	shl.b32 	%r110, %r71, 1;
	add.s32 	%r142, %r142, %r110;
	add.s32 	%r141, %r141, %r110;
	add.s32 	%r140, %r140, %r110;
	add.s32 	%r139, %r139, %r110;
	add.s32 	%r138, %r138, %r110;
	add.s32 	%r137, %r137, 2;
	setp.eq.s32 	%p75, %r137, 0;
	@%p75 bra 	$L__BB1_19;
	bra.uni 	$L__BB1_17;

}


// ===== COMPILED SASS (sm_100) =====

	.target	sm_100

	.elftype	@"ET_EXEC"


//--------------------- .note.nv.tkinfo           --------------------------
	.section	.note.nv.tkinfo,"",@"SHT_NOTE"
	.sectionflags	@"SHF_NOTE_NV_TKINFO"
	.tkinfo
        /*0018*/ 	.word	0x00000002
        /*0030*/ 	.string	""
        /*0030*/ 	.string	"ptxas"
        /*0030*/ 	.string	"Cuda compilation tools, release 13.0, V13.0.88"
        /*0030*/ 	.string	"Build cuda_13.0.r13.0/compiler.36424714_0"
        /*0030*/ 	.string	"-arch sm_100 -m 64 "



//--------------------- .note.nv.cuinfo           --------------------------
	.section	.note.nv.cuinfo,"",@"SHT_NOTE"
	.sectionflags	@"SHF_NOTE_NV_CUINFO"
        /*0018*/ 	.short	0x0002
        /*001a*/ 	.short	0x0064
        /*001c*/ 	.short	0x0082
	.zero		2


//--------------------- .nv.info                  --------------------------
	.section	.nv.info,"",@"SHT_CUDA_INFO"
	.align	4


	//----- nvinfo : EIATTR_REGCOUNT
	.align		4
        /*0000*/ 	.byte	0x04, 0x2f
        /*0002*/ 	.short	(.L_1 - .L_0)
	.align		4
.L_0:
        /*0004*/ 	.word	index@(wavetrend_batch_f32)
        /*0008*/ 	.word	0x00000046


	//----- nvinfo : EIATTR_FRAME_SIZE
	.align		4
.L_1:
        /*000c*/ 	.byte	0x04, 0x11
        /*000e*/ 	.short	(.L_3 - .L_2)
	.align		4
.L_2:
        /*0010*/ 	.word	index@($__internal_3_$__cuda_sm20_div_rn_f64_full)
        /*0014*/ 	.word	0x00000000


	//----- nvinfo : EIATTR_FRAME_SIZE
	.align		4
.L_3:
        /*0018*/ 	.byte	0x04, 0x11
        /*001a*/ 	.short	(.L_5 - .L_4)
	.align		4
.L_4:
        /*001c*/ 	.word	index@($__internal_2_$__cuda_sm20_dblrcp_rn_slowpath_v3)
        /*0020*/ 	.word	0x00000000


	//----- nvinfo : EIATTR_FRAME_SIZE
	.align		4
.L_5:
        /*0024*/ 	.byte	0x04, 0x11
        /*0026*/ 	.short	(.L_7 - .L_6)
	.align		4
.L_6:
        /*0028*/ 	.word	index@(wavetrend_batch_f32)
        /*002c*/ 	.word	0x00000000


	//----- nvinfo : EIATTR_REGCOUNT
	.align		4
.L_7:
        /*0030*/ 	.byte	0x04, 0x2f
        /*0032*/ 	.short	(.L_9 - .L_8)
	.align		4
.L_8:
        /*0034*/ 	.word	index@(wavetrend_many_series_one_param_time_major_f32)
        /*0038*/ 	.word	0x0000003a


	//----- nvinfo : EIATTR_FRAME_SIZE
	.align		4
.L_9:
        /*003c*/ 	.byte	0x04, 0x11
        /*003e*/ 	.short	(.L_11 - .L_10)
	.align		4
.L_10:
        /*0040*/ 	.word	index@($__internal_1_$__cuda_sm20_div_rn_f64_full)
        /*0044*/ 	.word	0x00000000


	//----- nvinfo : EIATTR_FRAME_SIZE
	.align		4
.L_11:
        /*0048*/ 	.byte	0x04, 0x11
        /*004a*/ 	.short	(.L_13 - .L_12)
	.align		4
.L_12:
        /*004c*/ 	.word	index@($__internal_0_$__cuda_sm20_dblrcp_rn_slowpath_v3)
        /*0050*/ 	.word	0x00000000


	//----- nvinfo : EIATTR_FRAME_SIZE
	.align		4
.L_13:
        /*0054*/ 	.byte	0x04, 0x11
        /*0056*/ 	.short	(.L_15 - .L_14)
	.align		4
.L_14:
        /*0058*/ 	.word	index@(wavetrend_many_series_one_param_time_major_f32)
        /*005c*/ 	.word	0x00000000


	//----- nvinfo : EIATTR_MIN_STACK_SIZE
	.align		4
.L_15:
        /*0060*/ 	.byte	0x04, 0x12
        /*0062*/ 	.short	(.L_17 - .L_16)
	.align		4
.L_16:
        /*0064*/ 	.word	index@(wavetrend_many_series_one_param_time_major_f32)
        /*0068*/ 	.word	0x00000000


	//----- nvinfo : EIATTR_MIN_STACK_SIZE
	.align		4
.L_17:
        /*006c*/ 	.byte	0x04, 0x12
        /*006e*/ 	.short	(.L_19 - .L_18)
	.align		4
.L_18:
        /*0070*/ 	.word	index@(wavetrend_batch_f32)
        /*0074*/ 	.word	0x00000000
.L_19:


//--------------------- .nv.compat                --------------------------
	.section	.nv.compat,"",@"SHT_CUDA_COMPAT_INFO"
	.align	4
        /*0000*/ 	.byte	0x02, 0x09, 0x00, 0x00, 0x02, 0x02, 0x01, 0x00, 0x02, 0x05, 0x05, 0x00, 0x03, 0x07, 0x01, 0x01
        /*0010*/ 	.byte	0x02, 0x03, 0x00, 0x00, 0x02, 0x06, 0x01, 0x00, 0x04, 0x0b, 0x08, 0x00, 0x01, 0x00, 0x00, 0x00
        /*0020*/ 	.byte	0x00, 0x00, 0x00, 0x00


//--------------------- .nv.info.wavetrend_many_series_one_param_time_major_f32 --------------------------
	.section	.nv.info.wavetrend_many_series_one_param_time_major_f32,"",@"SHT_CUDA_INFO"
	.sectionflags	@""
	.align	4


	//----- nvinfo : EIATTR_CUDA_API_VERSION
	.align		4
        /*0000*/ 	.byte	0x04, 0x37
        /*0002*/ 	.short	(.L_21 - .L_20)
.L_20:
        /*0004*/ 	.word	0x00000082


	//----- nvinfo : EIATTR_KPARAM_INFO
	.align		4
.L_21:
        /*0008*/ 	.byte	0x04, 0x17
        /*000a*/ 	.short	(.L_23 - .L_22)
.L_22:
        /*000c*/ 	.word	0x00000000
        /*0010*/ 	.short	0x000a
        /*0012*/ 	.short	0x0038
        /*0014*/ 	.byte	0x00, 0xf5, 0x21, 0x00


	//----- nvinfo : EIATTR_KPARAM_INFO
	.align		4
.L_23:
        /*0018*/ 	.byte	0x04, 0x17
        /*001a*/ 	.short	(.L_25 - .L_24)
.L_24:
        /*001c*/ 	.word	0x00000000
        /*0020*/ 	.short	0x0009
        /*0022*/ 	.short	0x0030
        /*0024*/ 	.byte	0x00, 0xf5, 0x21, 0x00


	//----- nvinfo : EIATTR_KPARAM_INFO
	.align		4
.L_25:
        /*0028*/ 	.byte	0x04, 0x17
        /*002a*/ 	.short	(.L_27 - .L_26)
.L_26:
        /*002c*/ 	.word	0x00000000
        /*0030*/ 	.short	0x0008
        /*0032*/ 	.short	0x0028
        /*0034*/ 	.byte	0x00, 0xf5, 0x21, 0x00


	//----- nvinfo : EIATTR_KPARAM_INFO
	.align		4
.L_27:
        /*0038*/ 	.byte	0x04, 0x17
        /*003a*/ 	.short	(.L_29 - .L_28)
.L_28:
        /*003c*/ 	.word	0x00000000
        /*0040*/ 	.short	0x0007
        /*0042*/ 	.short	0x0020
        /*0044*/ 	.byte	0x00, 0xf5, 0x21, 0x00


	//----- nvinfo : EIATTR_KPARAM_INFO
	.align		4
.L_29:
        /*0048*/ 	.byte	0x04, 0x17
        /*004a*/ 	.short	(.L_31 - .L_30)
.L_30:
        /*004c*/ 	.word	0x00000000
        /*0050*/ 	.short	0x0006
        /*0052*/ 	.short	0x001c
        /*0054*/ 	.byte	0x00, 0xf0, 0x11, 0x00


	//----- nvinfo : EIATTR_KPARAM_INFO
	.align		4
.L_31:
        /*0058*/ 	.byte	0x04, 0x17
        /*005a*/ 	.short	(.L_33 - .L_32)
.L_32:
        /*005c*/ 	.word	0x00000000
        /*0060*/ 	.short	0x0005
        /*0062*/ 	.short	0x0018
        /*0064*/ 	.byte	0x00, 0xf0, 0x11, 0x00


	//----- nvinfo : EIATTR_KPARAM_INFO
	.align		4
.L_33:
        /*0068*/ 	.byte	0x04, 0x17
        /*006a*/ 	.short	(.L_35 - .L_34)
.L_34:
        /*006c*/ 	.word	0x00000000
        /*0070*/ 	.short	0x0004
        /*0072*/ 	.short	0x0014
        /*0074*/ 	.byte	0x00, 0xf0, 0x11, 0x00


	//----- nvinfo : EIATTR_KPARAM_INFO
	.align		4
.L_35:
        /*0078*/ 	.byte	0x04, 0x17
        /*007a*/ 	.short	(.L_37 - .L_36)
.L_36:
        /*007c*/ 	.word	0x00000000
        /*0080*/ 	.short	0x0003
        /*0082*/ 	.short	0x0010
        /*0084*/ 	.byte	0x00, 0xf0, 0x11, 0x00


	//----- nvinfo : EIATTR_KPARAM_INFO
	.align		4
.L_37:
        /*0088*/ 	.byte	0x04, 0x17
        /*008a*/ 	.short	(.L_39 - .L_38)
.L_38:
        /*008c*/ 	.word	0x00000000
        /*0090*/ 	.short	0x0002
        /*0092*/ 	.short	0x000c
        /*0094*/ 	.byte	0x00, 0xf0, 0x11, 0x00


	//----- nvinfo : EIATTR_KPARAM_INFO
	.align		4
.L_39:
        /*0098*/ 	.byte	0x04, 0x17
        /*009a*/ 	.short	(.L_41 - .L_40)
.L_40:
        /*009c*/ 	.word	0x00000000
        /*00a0*/ 	.short	0x0001
        /*00a2*/ 	.short	0x0008
        /*00a4*/ 	.byte	0x00, 0xf0, 0x11, 0x00


	//----- nvinfo : EIATTR_KPARAM_INFO
	.align		4
.L_41:
        /*00a8*/ 	.byte	0x04, 0x17
        /*00aa*/ 	.short	(.L_43 - .L_42)
.L_42:
        /*00ac*/ 	.word	0x00000000
        /*00b0*/ 	.short	0x0000
        /*00b2*/ 	.short	0x0000
        /*00b4*/ 	.byte	0x00, 0xf5, 0x21, 0x00


	//----- nvinfo : EIATTR_SPARSE_MMA_MASK
	.align		4
.L_43:
        /*00b8*/ 	.byte	0x03, 0x50
        /*00ba*/ 	.short	0x0000


	//----- nvinfo : EIATTR_MAXREG_COUNT
	.align		4
        /*00bc*/ 	.byte	0x03, 0x1b
        /*00be*/ 	.short	0x00ff


	//----- nvinfo : EIATTR_MERCURY_ISA_VERSION
	.align		4
        /*00c0*/ 	.byte	0x03, 0x5f
        /*00c2*/ 	.short	0x0101


	//----- nvinfo : EIATTR_VRC_CTA_INIT_COUNT
	.align		4
        /*00c4*/ 	.byte	0x02, 0x4a
	.zero		1
	.zero		1


	//----- nvinfo : EIATTR_EXIT_INSTR_OFFSETS
	.align		4
        /*00c8*/ 	.byte	0x04, 0x1c
        /*00ca*/ 	.short	(.L_45 - .L_44)


	//   ....[0]....
.L_44:
        /*00cc*/ 	.word	0x00000070


	//   ....[1]....
        /*00d0*/ 	.word	0x00000900


	//   ....[2]....
        /*00d4*/ 	.word	0x00002b80


	//   ....[3]....
        /*00d8*/ 	.word	0x00002fa0


	//   ....[4]....
        /*00dc*/ 	.word	0x000031d0


	//   ....[5]....
        /*00e0*/ 	.word	0x00003340


	//   ....[6]....
        /*00e4*/ 	.word	0x000033e0


	//----- nvinfo : EIATTR_CRS_STACK_SIZE
	.align		4
.L_45:
        /*00e8*/ 	.byte	0x04, 0x1e
        /*00ea*/ 	.short	(.L_47 - .L_46)
.L_46:
        /*00ec*/ 	.word	0x00000000


	//----- nvinfo : EIATTR_CBANK_PARAM_SIZE
	.align		4
.L_47:
        /*00f0*/ 	.byte	0x03, 0x19
        /*00f2*/ 	.short	0x0040


	//----- nvinfo : EIATTR_PARAM_CBANK
	.align		4
        /*00f4*/ 	.byte	0x04, 0x0a
        /*00f6*/ 	.short	(.L_49 - .L_48)
	.align		4
.L_48:
        /*00f8*/ 	.word	index@(.nv.constant0.wavetrend_many_series_one_param_time_major_f32)
        /*00fc*/ 	.short	0x0380
        /*00fe*/ 	.short	0x0040


	//----- nvinfo : EIATTR_SW_WAR
	.align		4
.L_49:
        /*0100*/ 	.byte	0x04, 0x36
        /*0102*/ 	.short	(.L_51 - .L_50)
.L_50:
        /*0104*/ 	.word	0x00000008
.L_51:


//--------------------- .nv.info.wavetrend_batch_f32 --------------------------
	.section	.nv.info.wavetrend_batch_f32,"",@"SHT_CUDA_INFO"
	.sectionflags	@""
	.align	4


	//----- nvinfo : EIATTR_CUDA_API_VERSION
	.align		4
        /*0000*/ 	.byte	0x04, 0x37
        /*0002*/ 	.short	(.L_53 - .L_52)
.L_52:
        /*0004*/ 	.word	0x00000082


	//----- nvinfo : EIATTR_KPARAM_INFO
	.align		4
.L_53:
        /*0008*/ 	.byte	0x04, 0x17
        /*000a*/ 	.short	(.L_55 - .L_54)
.L_54:
        /*000c*/ 	.word	0x00000000
        /*0010*/ 	.short	0x000a
        /*0012*/ 	.short	0x0048
        /*0014*/ 	.byte	0x00, 0xf5, 0x21, 0x00


	//----- nvinfo : EIATTR_KPARAM_INFO
	.align		4
.L_55:
        /*0018*/ 	.byte	0x04, 0x17
        /*001a*/ 	.short	(.L_57 - .L_56)
.L_56:
        /*001c*/ 	.word	0x00000000
        /*0020*/ 	.short	0x0009
        /*0022*/ 	.short	0x0040
        /*0024*/ 	.byte	0x00, 0xf5, 0x21, 0x00


	//----- nvinfo : EIATTR_KPARAM_INFO
	.align		4
.L_57:
        /*0028*/ 	.byte	0x04, 0x17
        /*002a*/ 	.short	(.L_59 - .L_58)
.L_58:
        /*002c*/ 	.word	0x00000000
        /*0030*/ 	.short	0x0008
        /*0032*/ 	.short	0x0038
        /*0034*/ 	.byte	0x00, 0xf5, 0x21, 0x00


	//----- nvinfo : EIATTR_KPARAM_INFO
	.align		4
.L_59:
        /*0038*/ 	.byte	0x04, 0x17
        /*003a*/ 	.short	(.L_61 - .L_60)
.L_60:
        /*003c*/ 	.word	0x00000000
        /*0040*/ 	.short	0x0007
        /*0042*/ 	.short	0x0030
        /*0044*/ 	.byte	0x00, 0xf5, 0x21, 0x00


	//----- nvinfo : EIATTR_KPARAM_INFO
	.align		4
.L_61:
        /*0048*/ 	.byte	0x04, 0x17
        /*004a*/ 	.short	(.L_63 - .L_62)
.L_62:
        /*004c*/ 	.word	0x00000000
        /*0050*/ 	.short	0x0006
        /*0052*/ 	.short	0x0028
        /*0054*/ 	.byte	0x00, 0xf5, 0x21, 0x00


	//----- nvinfo : EIATTR_KPARAM_INFO
	.align		4
.L_63:
        /*0058*/ 	.byte	0x04, 0x17
        /*005a*/ 	.short	(.L_65 - .L_64)
.L_64:
        /*005c*/ 	.word	0x00000000
        /*0060*/ 	.short	0x0005
        /*0062*/ 	.short	0x0020
        /*0064*/ 	.byte	0x00, 0xf5, 0x21, 0x00


	//----- nvinfo : EIATTR_KPARAM_INFO
	.align		4
.L_65:
        /*0068*/ 	.byte	0x04, 0x17
        /*006a*/ 	.short	(.L_67 - .L_66)
.L_66:
        /*006c*/ 	.word	0x00000000
        /*0070*/ 	.short	0x0004
        /*0072*/ 	.short	0x0018
        /*0074*/ 	.byte	0x00, 0xf5, 0x21, 0x00


	//----- nvinfo : EIATTR_KPARAM_INFO
	.align		4
.L_67:
        /*0078*/ 	.byte	0x04, 0x17
        /*007a*/ 	.short	(.L_69 - .L_68)
.L_68:
        /*007c*/ 	.word	0x00000000
        /*0080*/ 	.short	0x0003
        /*0082*/ 	.short	0x0010
        /*0084*/ 	.byte	0x00, 0xf0, 0x11, 0x00


	//----- nvinfo : EIATTR_KPARAM_INFO
	.align		4
.L_69:
        /*0088*/ 	.byte	0x04, 0x17
        /*008a*/ 	.short	(.L_71 - .L_70)
.L_70:
        /*008c*/ 	.word	0x00000000
        /*0090*/ 	.short	0x0002
        /*0092*/ 	.short	0x000c
        /*0094*/ 	.byte	0x00, 0xf0, 0x11, 0x00


	//----- nvinfo : EIATTR_KPARAM_INFO
	.align		4
.L_71:
        /*0098*/ 	.byte	0x04, 0x17
        /*009a*/ 	.short	(.L_73 - .L_72)
.L_72:
        /*009c*/ 	.word	0x00000000
        /*00a0*/ 	.short	0x0001
        /*00a2*/ 	.short	0x0008
        /*00a4*/ 	.byte	0x00, 0xf0, 0x11, 0x00


	//----- nvinfo : EIATTR_KPARAM_INFO
	.align		4
.L_73:
        /*00a8*/ 	.byte	0x04, 0x17
        /*00aa*/ 	.short	(.L_75 - .L_74)
.L_74:
        /*00ac*/ 	.word	0x00000000
        /*00b0*/ 	.short	0x0000
        /*00b2*/ 	.short	0x0000
        /*00b4*/ 	.byte	0x00, 0xf5, 0x21, 0x00


	//----- nvinfo : EIATTR_SPARSE_MMA_MASK
	.align		4
.L_75:
        /*00b8*/ 	.byte	0x03, 0x50
        /*00ba*/ 	.short	0x0000


	//----- nvinfo : EIATTR_MAXREG_COUNT
	.align		4
        /*00bc*/ 	.byte	0x03, 0x1b
        /*00be*/ 	.short	0x00ff


	//----- nvinfo : EIATTR_MERCURY_ISA_VERSION
	.align		4
        /*00c0*/ 	.byte	0x03, 0x5f
        /*00c2*/ 	.short	0x0101


	//----- nvinfo : EIATTR_VRC_CTA_INIT_COUNT
	.align		4
        /*00c4*/ 	.byte	0x02, 0x4a
	.zero		1
	.zero		1


	//----- nvinfo : EIATTR_EXIT_INSTR_OFFSETS
	.align		4
        /*00c8*/ 	.byte	0x04, 0x1c
        /*00ca*/ 	.short	(.L_77 - .L_76)


	//   ....[0]....
.L_76:
        /*00cc*/ 	.word	0x00000090


	//   ....[1]....
        /*00d0*/ 	.word	0x00002db0


	//   ....[2]....
        /*00d4*/ 	.word	0x00004db0


	//   ....[3]....
        /*00d8*/ 	.word	0x000053b0


	//   ....[4]....
        /*00dc*/ 	.word	0x000060d0


	//----- nvinfo : EIATTR_CRS_STACK_SIZE
	.align		4
.L_77:
        /*00e0*/ 	.byte	0x04, 0x1e
        /*00e2*/ 	.short	(.L_79 - .L_78)
.L_78:
        /*00e4*/ 	.word	0x00000000


	//----- nvinfo : EIATTR_CBANK_PARAM_SIZE
	.align		4
.L_79:
        /*00e8*/ 	.byte	0x03, 0x19
        /*00ea*/ 	.short	0x0050


	//----- nvinfo : EIATTR_PARAM_CBANK
	.align		4
        /*00ec*/ 	.byte	0x04, 0x0a
        /*00ee*/ 	.short	(.L_81 - .L_80)
	.align		4
.L_80:
        /*00f0*/ 	.word	index@(.nv.constant0.wavetrend_batch_f32)
        /*00f4*/ 	.short	0x0380
        /*00f6*/ 	.short	0x0050


	//----- nvinfo : EIATTR_SW_WAR
	.align		4
.L_81:
        /*00f8*/ 	.byte	0x04, 0x36
        /*00fa*/ 	.short	(.L_83 - .L_82)
.L_82:
        /*00fc*/ 	.word	0x00000008
.L_83:


//--------------------- .nv.callgraph             --------------------------
	.section	.nv.callgraph,"",@"SHT_CUDA_CALLGRAPH"
	.align	4
	.sectionentsize	8
	.align		4
        /*0000*/ 	.word	0x00000000
	.align		4
        /*0004*/ 	.word	0xffffffff
	.align		4
        /*0008*/ 	.word	0x00000000
	.align		4
        /*000c*/ 	.word	0xfffffffe
	.align		4
        /*0010*/ 	.word	0x00000000
	.align		4
        /*0014*/ 	.word	0xfffffffd
	.align		4
        /*0018*/ 	.word	0x00000000
	.align		4
        /*001c*/ 	.word	0xfffffffc


//--------------------- .text.wavetrend_many_series_one_param_time_major_f32 --------------------------
	.section	.text.wavetrend_many_series_one_param_time_major_f32,"ax",@progbits
	.align	128
        .global         wavetrend_many_series_one_param_time_major_f32
        .type           wavetrend_many_series_one_param_time_major_f32,@function
        .size           wavetrend_many_series_one_param_time_major_f32,(.L_x_194 - wavetrend_many_series_one_param_time_major_f32)
        .other          wavetrend_many_series_one_param_time_major_f32,@"STO_CUDA_ENTRY STV_DEFAULT"
wavetrend_many_series_one_param_time_major_f32:
.text.wavetrend_many_series_one_param_time_major_f32:
[----:B------:R-:W-:Y:S01]  /*0000*/  LDC R1, c[0x0][0x37c] ;  /* 0x0000df00ff017b82 */ /* 0x000fe20000000800 */
[----:B------:R-:W0:Y:S07]  /*0010*/  S2R R5, SR_TID.X ;  /* 0x0000000000057919 */ /* 0x000e2e0000002100 */
[----:B------:R-:W0:Y:S08]  /*0020*/  S2UR UR4, SR_CTAID.X ;  /* 0x00000000000479c3 */ /* 0x000e300000002500 */
[----:B------:R-:W0:Y:S08]  /*0030*/  LDC R6, c[0x0][0x360] ;  /* 0x0000d800ff067b82 */ /* 0x000e300000000800 */
[----:B------:R-:W1:Y:S01]  /*0040*/  LDC R3, c[0x0][0x388] ;  /* 0x0000e200ff037b82 */ /* 0x000e620000000800 */
[----:B0-----:R-:W-:-:S05]  /*0050*/  IMAD R6, R6, UR4, R5 ;  /* 0x0000000406067c24 */ /* 0x001fca000f8e0205 */
[----:B-1----:R-:W-:-:S13]  /*0060*/  ISETP.GE.AND P0, PT, R6, R3, PT ;  /* 0x000000030600720c */ /* 0x002fda0003f06270 */
[----:B------:R-:W-:Y:S05]  /*0070*/  @P0 EXIT ;  /* 0x000000000000094d */ /* 0x000fea0003800000 */
[----:B------:R-:W0:Y:S01]  /*0080*/  LDCU UR5, c[0x0][0x38c] ;  /* 0x00007180ff0577ac */ /* 0x000e220008000800 */
[----:B------:R-:W1:Y:S01]  /*0090*/  LDC.64 R30, c[0x0][0x3a8] ;  /* 0x0000ea00ff1e7b82 */ /* 0x000e620000000a00 */
[----:B------:R-:W2:Y:S07]  /*00a0*/  LDCU.64 UR8, c[0x0][0x358] ;  /* 0x00006b00ff0877ac */ /* 0x000eae0008000a00 */
[----:B------:R-:W3:Y:S08]  /*00b0*/  LDC.64 R28, c[0x0][0x3b0] ;  /* 0x0000ec00ff1c7b82 */ /* 0x000ef00000000a00 */
[----:B------:R-:W4:Y:S01]  /*00c0*/  LDC.64 R26, c[0x0][0x3b8] ;  /* 0x0000ee00ff1a7b82 */ /* 0x000f220000000a00 */
[----:B0-----:R-:W-:Y:S01]  /*00d0*/  UISETP.GE.AND UP0, UPT, UR5, 0x1, UPT ;  /* 0x000000010500788c */ /* 0x001fe2000bf06270 */
[----:B-1----:R-:W-:-:S04]  /*00e0*/  IMAD.WIDE R30, R6, 0x4, R30 ;  /* 0x00000004061e7825 */ /* 0x002fc800078e021e */
[----:B---3--:R-:W-:-:S04]  /*00f0*/  IMAD.WIDE R28, R6, 0x4, R28 ;  /* 0x00000004061c7825 */ /* 0x008fc800078e021c */
[----:B----4-:R-:W-:Y:S01]  /*0100*/  IMAD.WIDE R26, R6, 0x4, R26 ;  /* 0x00000004061a7825 */ /* 0x010fe200078e021a */
[----:B--2---:R-:W-:Y:S06]  /*0110*/  BRA.U !UP0, `(.L_x_0) ;  /* 0x0000000508e87547 */ /* 0x004fec000b800000 */
[----:B------:R-:W-:Y:S02]  /*0120*/  UISETP.GE.U32.AND UP1, UPT, UR5, 0x8, UPT ;  /* 0x000000080500788c */ /* 0x000fe4000bf26070 */
[----:B------:R-:W-:Y:S01]  /*0130*/  ULOP3.LUT UR6, UR5, 0x7, URZ, 0xc0, !UPT ;  /* 0x0000000705067892 */ /* 0x000fe2000f8ec0ff */
[----:B------:R-:W-:-:S03]  /*0140*/  UMOV UR4, URZ ;  /* 0x000000ff00047c82 */ /* 0x000fc60008000000 */
[----:B------:R-:W-:-:S03]  /*0150*/  UISETP.NE.AND UP0, UPT, UR6, URZ, UPT ;  /* 0x000000ff0600728c */ /* 0x000fc6000bf05270 */
[----:B------:R-:W-:Y:S08]  /*0160*/  BRA.U !UP1, `(.L_x_1) ;  /* 0x0000000109e07547 */ /* 0x000ff0000b800000 */
[----:B------:R-:W-:Y:S01]  /*0170*/  ULOP3.LUT UR4, UR5, 0x7ffffff8, URZ, 0xc0, !UPT ;  /* 0x7ffffff805047892 */ /* 0x000fe2000f8ec0ff */
[----:B------:R-:W-:-:S03]  /*0180*/  IMAD.MOV.U32 R7, RZ, RZ, RZ ;  /* 0x000000ffff077224 */ /* 0x000fc600078e00ff */
[----:B------:R-:W-:-:S12]  /*0190*/  UIADD3 UR7, UPT, UPT, -UR4, URZ, URZ ;  /* 0x000000ff04077290 */ /* 0x000fd8000fffe1ff */
.L_x_2:
[----:B--2---:R-:W-:Y:S01]  /*01a0*/  IMAD.WIDE R4, R7, 0x4, R30 ;  /* 0x0000000407047825 */ /* 0x004fe200078e021e */
[----:B------:R-:W-:-:S03]  /*01b0*/  UIADD3 UR7, UPT, UPT, UR7, 0x8, URZ ;  /* 0x0000000807077890 */ /* 0x000fc6000fffe0ff */
[----:B------:R-:W-:Y:S01]  /*01c0*/  IMAD.WIDE R8, R7, 0x4, R28 ;  /* 0x0000000407087825 */ /* 0x000fe200078e021c */
[----:B------:R-:W-:-:S03]  /*01d0*/  UISETP.NE.AND UP1, UPT, UR7, URZ, UPT ;  /* 0x000000ff0700728c */ /* 0x000fc6000bf25270 */
[----:B------:R-:W-:-:S04]  /*01e0*/  IMAD.WIDE R10, R7, 0x4, R26 ;  /* 0x00000004070a7825 */ /* 0x000fc800078e021a */
[----:B------:R-:W-:-:S04]  /*01f0*/  IMAD.WIDE R12, R3, 0x4, R4 ;  /* 0x00000004030c7825 */ /* 0x000fc800078e0204 */
[----:B------:R-:W-:-:S04]  /*0200*/  IMAD.WIDE R14, R3, 0x4, R8 ;  /* 0x00000004030e7825 */ /* 0x000fc800078e0208 */
[----:B------:R-:W-:-:S04]  /*0210*/  IMAD.WIDE R16, R3, 0x4, R10 ;  /* 0x0000000403107825 */ /* 0x000fc800078e020a */
[----:B------:R-:W-:Y:S02]  /*0220*/  IMAD.MOV.U32 R33, RZ, RZ, 0x7fffffff ;  /* 0x7fffffffff217424 */ /* 0x000fe400078e00ff */
[----:B------:R-:W-:-:S03]  /*0230*/  IMAD.WIDE R18, R3, 0x4, R12 ;  /* 0x0000000403127825 */ /* 0x000fc600078e020c */
[----:B------:R0:W-:Y:S01]  /*0240*/  STG.E desc[UR8][R4.64], R33 ;  /* 0x0000002104007986 */ /* 0x0001e2000c101908 */
[----:B------:R-:W-:-:S03]  /*0250*/  IMAD.WIDE R20, R3, 0x4, R14 ;  /* 0x0000000403147825 */ /* 0x000fc600078e020e */
[----:B------:R1:W-:Y:S01]  /*0260*/  STG.E desc[UR8][R8.64], R33 ;  /* 0x0000002108007986 */ /* 0x0003e2000c101908 */
[----:B------:R-:W-:-:S03]  /*0270*/  IMAD.WIDE R22, R3, 0x4, R16 ;  /* 0x0000000403167825 */ /* 0x000fc600078e0210 */
[----:B------:R2:W-:Y:S01]  /*0280*/  STG.E desc[UR8][R10.64], R33 ;  /* 0x000000210a007986 */ /* 0x0005e2000c101908 */
[----:B------:R-:W-:-:S03]  /*0290*/  IMAD.WIDE R24, R3, 0x4, R20 ;  /* 0x0000000403187825 */ /* 0x000fc600078e0214 */
[----:B------:R3:W-:Y:S01]  /*02a0*/  STG.E desc[UR8][R12.64], R33 ;  /* 0x000000210c007986 */ /* 0x0007e2000c101908 */
[----:B0-----:R-:W-:-:S03]  /*02b0*/  IMAD.WIDE R4, R3, 0x4, R18 ;  /* 0x0000000403047825 */ /* 0x001fc600078e0212 */
[----:B------:R0:W-:Y:S01]  /*02c0*/  STG.E desc[UR8][R14.64], R33 ;  /* 0x000000210e007986 */ /* 0x0001e2000c101908 */
[----:B-1----:R-:W-:-:S03]  /*02d0*/  IMAD.WIDE R8, R3, 0x4, R22 ;  /* 0x0000000403087825 */ /* 0x002fc600078e0216 */
[----:B------:R1:W-:Y:S01]  /*02e0*/  STG.E desc[UR8][R16.64], R33 ;  /* 0x0000002110007986 */ /* 0x0003e2000c101908 */
[----:B--2---:R-:W-:-:S03]  /*02f0*/  IMAD.WIDE R10, R3, 0x4, R4 ;  /* 0x00000004030a7825 */ /* 0x004fc600078e0204 */
[----:B------:R2:W-:Y:S01]  /*0300*/  STG.E desc[UR8][R18.64], R33 ;  /* 0x0000002112007986 */ /* 0x0005e2000c101908 */
[----:B---3--:R-:W-:-:S03]  /*0310*/  IMAD.WIDE R12, R3, 0x4, R24 ;  /* 0x00000004030c7825 */ /* 0x008fc600078e0218 */
        /* <DEDUP_REMOVED lines=21> */
[----:B------:R-:W-:-:S03]  /*0470*/  IMAD R7, R3, 0x8, R7 ;  /* 0x0000000803077824 */ /* 0x000fc600078e0207 */
[----:B------:R2:W-:Y:S04]  /*0480*/  STG.E desc[UR8][R4.64], R33 ;  /* 0x0000002104007986 */ /* 0x0005e8000c101908 */
[----:B------:R2:W-:Y:S04]  /*0490*/  STG.E desc[UR8][R22.64], R33 ;  /* 0x0000002116007986 */ /* 0x0005e8000c101908 */
[----:B------:R2:W-:Y:S04]  /*04a0*/  STG.E desc[UR8][R24.64], R33 ;  /* 0x0000002118007986 */ /* 0x0005e8000c101908 */
[----:B------:R2:W-:Y:S04]  /*04b0*/  STG.E desc[UR8][R8.64], R33 ;  /* 0x0000002108007986 */ /* 0x0005e8000c101908 */
[----:B------:R2:W-:Y:S04]  /*04c0*/  STG.E desc[UR8][R10.64], R33 ;  /* 0x000000210a007986 */ /* 0x0005e8000c101908 */
[----:B------:R2:W-:Y:S01]  /*04d0*/  STG.E desc[UR8][R12.64], R33 ;  /* 0x000000210c007986 */ /* 0x0005e2000c101908 */
[----:B------:R-:W-:Y:S05]  /*04e0*/  BRA.U UP1, `(.L_x_2) ;  /* 0xfffffffd012c7547 */ /* 0x000fea000b83ffff */
.L_x_1:
[----:B------:R-:W-:Y:S05]  /*04f0*/  BRA.U !UP0, `(.L_x_0) ;  /* 0x0000000108f07547 */ /* 0x000fea000b800000 */
[----:B------:R-:W-:Y:S02]  /*0500*/  UISETP.GE.U32.AND UP0, UPT, UR6, 0x4, UPT ;  /* 0x000000040600788c */ /* 0x000fe4000bf06070 */
[----:B------:R-:W-:-:S04]  /*0510*/  ULOP3.LUT UR7, UR5, 0x3, URZ, 0xc0, !UPT ;  /* 0x0000000305077892 */ /* 0x000fc8000f8ec0ff */
[----:B------:R-:W-:-:S03]  /*0520*/  UISETP.NE.AND UP1, UPT, UR7, URZ, UPT ;  /* 0x000000ff0700728c */ /* 0x000fc6000bf25270 */
[----:B------:R-:W-:Y:S08]  /*0530*/  BRA.U !UP0, `(.L_x_3) ;  /* 0x00000001086c7547 */ /* 0x000ff0000b800000 */
[----:B--2---:R-:W-:Y:S01]  /*0540*/  IMAD R11, R3, UR4, RZ ;  /* 0x00000004030b7c24 */ /* 0x004fe2000f8e02ff */
[----:B------:R-:W-:Y:S01]  /*0550*/  MOV R7, 0x7fffffff ;  /* 0x7fffffff00077802 */ /* 0x000fe20000000f00 */
[----:B------:R-:W-:Y:S02]  /*0560*/  UIADD3 UR4, UPT, UPT, UR4, 0x4, URZ ;  /* 0x0000000404047890 */ /* 0x000fe4000fffe0ff */
[----:B------:R-:W-:-:S04]  /*0570*/  IMAD.WIDE R4, R11, 0x4, R30 ;  /* 0x000000040b047825 */ /* 0x000fc800078e021e */
[C---:B------:R-:W-:Y:S01]  /*0580*/  IMAD.WIDE R8, R11.reuse, 0x4, R28 ;  /* 0x000000040b087825 */ /* 0x040fe200078e021c */
[----:B------:R0:W-:Y:S03]  /*0590*/  STG.E desc[UR8][R4.64], R7 ;  /* 0x0000000704007986 */ /* 0x0001e6000c101908 */
[----:B------:R-:W-:Y:S01]  /*05a0*/  IMAD.WIDE R10, R11, 0x4, R26 ;  /* 0x000000040b0a7825 */ /* 0x000fe200078e021a */
[----:B------:R1:W-:Y:S03]  /*05b0*/  STG.E desc[UR8][R8.64], R7 ;  /* 0x0000000708007986 */ /* 0x0003e6000c101908 */
[C---:B------:R-:W-:Y:S01]  /*05c0*/  IMAD.WIDE R12, R3.reuse, 0x4, R4 ;  /* 0x00000004030c7825 */ /* 0x040fe200078e0204 */
        /* <DEDUP_REMOVED lines=11> */
[C---:B0-----:R-:W-:Y:S01]  /*0680*/  IMAD.WIDE R4, R3.reuse, 0x4, R18 ;  /* 0x0000000403047825 */ /* 0x041fe200078e0212 */
[----:B------:R3:W-:Y:S03]  /*0690*/  STG.E desc[UR8][R22.64], R7 ;  /* 0x0000000716007986 */ /* 0x0007e6000c101908 */
[C---:B------:R-:W-:Y:S01]  /*06a0*/  IMAD.WIDE R24, R3.reuse, 0x4, R20 ;  /* 0x0000000403187825 */ /* 0x040fe200078e0214 */
[----:B------:R3:W-:Y:S03]  /*06b0*/  STG.E desc[UR8][R4.64], R7 ;  /* 0x0000000704007986 */ /* 0x0007e6000c101908 */
[----:B-1----:R-:W-:Y:S01]  /*06c0*/  IMAD.WIDE R8, R3, 0x4, R22 ;  /* 0x0000000403087825 */ /* 0x002fe200078e0216 */
[----:B------:R3:W-:Y:S04]  /*06d0*/  STG.E desc[UR8][R24.64], R7 ;  /* 0x0000000718007986 */ /* 0x0007e8000c101908 */
[----:B------:R3:W-:Y:S02]  /*06e0*/  STG.E desc[UR8][R8.64], R7 ;  /* 0x0000000708007986 */ /* 0x0007e4000c101908 */
.L_x_3:
[----:B------:R-:W-:Y:S05]  /*06f0*/  BRA.U !UP1, `(.L_x_0) ;  /* 0x0000000109707547 */ /* 0x000fea000b800000 */
[----:B------:R-:W-:Y:S02]  /*0700*/  UISETP.NE.AND UP0, UPT, UR7, 0x1, UPT ;  /* 0x000000010700788c */ /* 0x000fe4000bf05270 */
[----:B------:R-:W-:-:S04]  /*0710*/  ULOP3.LUT UR5, UR5, 0x1, URZ, 0xc0, !UPT ;  /* 0x0000000105057892 */ /* 0x000fc8000f8ec0ff */
[----:B------:R-:W-:-:S03]  /*0720*/  UISETP.NE.U32.AND UP1, UPT, UR5, 0x1, UPT ;  /* 0x000000010500788c */ /* 0x000fc6000bf25070 */
[----:B------:R-:W-:Y:S08]  /*0730*/  BRA.U !UP0, `(.L_x_4) ;  /* 0x00000001083c7547 */ /* 0x000ff0000b800000 */
[----:B--23--:R-:W-:Y:S01]  /*0740*/  IMAD R11, R3, UR4, RZ ;  /* 0x00000004030b7c24 */ /* 0x00cfe2000f8e02ff */
[----:B------:R-:W-:Y:S01]  /*0750*/  UIADD3 UR4, UPT, UPT, UR4, 0x2, URZ ;  /* 0x0000000204047890 */ /* 0x000fe2000fffe0ff */
[----:B------:R-:W-:Y:S02]  /*0760*/  IMAD.MOV.U32 R7, RZ, RZ, 0x7fffffff ;  /* 0x7fffffffff077424 */ /* 0x000fe400078e00ff */
        /* <DEDUP_REMOVED lines=9> */
[----:B------:R-:W-:Y:S01]  /*0800*/  IMAD.WIDE R16, R3, 0x4, R10 ;  /* 0x0000000403107825 */ /* 0x000fe200078e020a */
[----:B------:R0:W-:Y:S04]  /*0810*/  STG.E desc[UR8][R14.64], R7 ;  /* 0x000000070e007986 */ /* 0x0001e8000c101908 */
[----:B------:R0:W-:Y:S02]  /*0820*/  STG.E desc[UR8][R16.64], R7 ;  /* 0x0000000710007986 */ /* 0x0001e4000c101908 */
.L_x_4:
[----:B------:R-:W-:Y:S05]  /*0830*/  BRA.U UP1, `(.L_x_0) ;  /* 0x0000000101207547 */ /* 0x000fea000b800000 */
[----:B0-23--:R-:W-:Y:S02]  /*0840*/  IMAD R9, R3, UR4, RZ ;  /* 0x0000000403097c24 */ /* 0x00dfe4000f8e02ff */
[----:B------:R-:W-:Y:S02]  /*0850*/  IMAD.MOV.U32 R7, RZ, RZ, 0x7fffffff ;  /* 0x7fffffffff077424 */ /* 0x000fe400078e00ff */
[----:B------:R-:W-:-:S04]  /*0860*/  IMAD.WIDE R2, R9, 0x4, R30 ;  /* 0x0000000409027825 */ /* 0x000fc800078e021e */
[C---:B------:R-:W-:Y:S01]  /*0870*/  IMAD.WIDE R4, R9.reuse, 0x4, R28 ;  /* 0x0000000409047825 */ /* 0x040fe200078e021c */
[----:B------:R1:W-:Y:S03]  /*0880*/  STG.E desc[UR8][R2.64], R7 ;  /* 0x0000000702007986 */ /* 0x0003e6000c101908 */
[----:B------:R-:W-:Y:S01]  /*0890*/  IMAD.WIDE R8, R9, 0x4, R26 ;  /* 0x0000000409087825 */ /* 0x000fe200078e021a */
[----:B------:R1:W-:Y:S04]  /*08a0*/  STG.E desc[UR8][R4.64], R7 ;  /* 0x0000000704007986 */ /* 0x0003e8000c101908 */
[----:B------:R1:W-:Y:S02]  /*08b0*/  STG.E desc[UR8][R8.64], R7 ;  /* 0x0000000708007986 */ /* 0x0003e4000c101908 */
.L_x_0:
[----:B0-23--:R-:W0:Y:S01]  /*08c0*/  LDC.64 R10, c[0x0][0x390] ;  /* 0x0000e400ff0a7b82 */ /* 0x00de220000000a00 */
[----:B------:R-:W0:Y:S02]  /*08d0*/  LDCU UR4, c[0x0][0x398] ;  /* 0x00007300ff0477ac */ /* 0x000e240008000800 */
[----:B0-----:R-:W-:-:S04]  /*08e0*/  VIMNMX3 R0, R10, UR4, R11, PT ;  /* 0x000000040a007c0f */ /* 0x001fc8000b80010b */
[----:B------:R-:W-:-:S13]  /*08f0*/  ISETP.GE.AND P0, PT, R0, 0x1, PT ;  /* 0x000000010000780c */ /* 0x000fda0003f06270 */
[----:B------:R-:W-:Y:S05]  /*0900*/  @!P0 EXIT ;  /* 0x000000000000894d */ /* 0x000fea0003800000 */
[----:B------:R-:W0:Y:S02]  /*0910*/  LDC.64 R12, c[0x0][0x3a0] ;  /* 0x0000e800ff0c7b82 */ /* 0x000e240000000a00 */
[----:B0-----:R-:W-:-:S06]  /*0920*/  IMAD.WIDE R12, R6, 0x4, R12 ;  /* 0x00000004060c7825 */ /* 0x001fcc00078e020c */
[----:B------:R-:W2:Y:S01]  /*0930*/  LDG.E.CONSTANT R12, desc[UR8][R12.64] ;  /* 0x000000080c0c7981 */ /* 0x000ea2000c1e9900 */
[----:B------:R-:W-:Y:S02]  /*0940*/  VIADD R36, R10, 0x1 ;  /* 0x000000010a247836 */ /* 0x000fe40000000000 */
[----:B-1----:R-:W-:-:S04]  /*0950*/  HFMA2 R2, -RZ, RZ, 0, 5.9604644775390625e-08 ;  /* 0x00000001ff027431 */ /* 0x002fc800000001ff */
[----:B------:R-:W0:Y:S08]  /*0960*/  I2F.F64.U32 R36, R36 ;  /* 0x0000002400247312 */ /* 0x000e300000201800 */
[----:B0-----:R-:W0:Y:S02]  /*0970*/  MUFU.RCP64H R3, R37 ;  /* 0x0000002500037308 */ /* 0x001e240000001800 */
[----:B0-----:R-:W-:-:S08]  /*0980*/  DFMA R4, -R36, R2, 1 ;  /* 0x3ff000002404742b */ /* 0x001fd00000000102 */
[----:B------:R-:W-:-:S08]  /*0990*/  DFMA R4, R4, R4, R4 ;  /* 0x000000040404722b */ /* 0x000fd00000000004 */
[----:B------:R-:W-:-:S08]  /*09a0*/  DFMA R4, R2, R4, R2 ;  /* 0x000000040204722b */ /* 0x000fd00000000002 */
[----:B------:R-:W-:-:S08]  /*09b0*/  DFMA R2, -R36, R4, 1 ;  /* 0x3ff000002402742b */ /* 0x000fd00000000104 */
[----:B------:R-:W-:-:S08]  /*09c0*/  DFMA R2, R4, R2, R4 ;  /* 0x000000020402722b */ /* 0x000fd00000000004 */
[----:B------:R-:W-:-:S08]  /*09d0*/  DMUL R4, R2, 2 ;  /* 0x4000000002047828 */ /* 0x000fd00000000000 */
[----:B------:R-:W-:-:S08]  /*09e0*/  DFMA R8, -R36, R4, 2 ;  /* 0x400000002408742b */ /* 0x000fd00000000104 */
[----:B------:R-:W-:Y:S01]  /*09f0*/  DFMA R4, R2, R8, R4 ;  /* 0x000000080204722b */ /* 0x000fe20000000004 */
[----:B------:R-:W-:-:S09]  /*0a00*/  IMAD.IADD R3, R10, 0x1, R11 ;  /* 0x000000010a037824 */ /* 0x000fd200078e020b */
[----:B------:R-:W-:-:S05]  /*0a10*/  FFMA R0, RZ, R37, R5 ;  /* 0x00000025ff007223 */ /* 0x000fca0000000005 */
[----:B------:R-:W-:Y:S02]  /*0a20*/  FSETP.GT.AND P0, PT, |R0|, 1.469367938527859385e-39, PT ;  /* 0x001000000000780b */ /* 0x000fe40003f04200 */
[----:B--2---:R-:W-:-:S05]  /*0a30*/  IADD3 R3, PT, PT, R12, UR4, R3 ;  /* 0x000000040c037c10 */ /* 0x004fca000fffe003 */
[----:B------:R-:W-:-:S06]  /*0a40*/  VIADD R7, R3, 0xfffffffd ;  /* 0xfffffffd03077836 */ /* 0x000fcc0000000000 */
[----:B------:R-:W-:Y:S05]  /*0a50*/  @P0 BRA `(.L_x_5) ;  /* 0x00000000001c0947 */ /* 0x000fea0003800000 */
[----:B------:R-:W-:Y:S01]  /*0a60*/  IMAD.MOV.U32 R41, RZ, RZ, R37 ;  /* 0x000000ffff297224 */ /* 0x000fe200078e0025 */
[----:B------:R-:W-:Y:S01]  /*0a70*/  MOV R34, RZ ;  /* 0x000000ff00227202 */ /* 0x000fe20000000f00 */
[----:B------:R-:W-:Y:S01]  /*0a80*/  IMAD.MOV.U32 R35, RZ, RZ, 0x40000000 ;  /* 0x40000000ff237424 */ /* 0x000fe200078e00ff */
[----:B------:R-:W-:-:S07]  /*0a90*/  MOV R0, 0xab0 ;  /* 0x00000ab000007802 */ /* 0x000fce0000000f00 */
[----:B------:R-:W-:Y:S05]  /*0aa0*/  CALL.REL.NOINC `($__internal_1_$__cuda_sm20_div_rn_f64_full) ;  /* 0x0000002800f07944 */ /* 0x000fea0003c00000 */
[----:B------:R-:W-:Y:S02]  /*0ab0*/  IMAD.MOV.U32 R4, RZ, RZ, R40 ;  /* 0x000000ffff047224 */ /* 0x000fe400078e0028 */
[----:B------:R-:W-:-:S07]  /*0ac0*/  IMAD.MOV.U32 R5, RZ, RZ, R41 ;  /* 0x000000ffff057224 */ /* 0x000fce00078e0029 */
.L_x_5:
[----:B------:R-:W0:Y:S01]  /*0ad0*/  LDCU UR4, c[0x0][0x394] ;  /* 0x00007280ff0477ac */ /* 0x000e220008000800 */
[----:B------:R-:W-:Y:S01]  /*0ae0*/  MOV R2, 0x1 ;  /* 0x0000000100027802 */ /* 0x000fe20000000f00 */
[----:B------:R-:W-:Y:S01]  /*0af0*/  DADD R24, -R4, 1 ;  /* 0x3ff0000004187429 */ /* 0x000fe20000000100 */
[----:B0-----:R-:W-:-:S09]  /*0b00*/  UIADD3 UR4, UPT, UPT, UR4, 0x1, URZ ;  /* 0x0000000104047890 */ /* 0x001fd2000fffe0ff */
[----:B------:R-:W0:Y:S08]  /*0b10*/  I2F.F64.U32 R36, UR4 ;  /* 0x0000000400247d12 */ /* 0x000e300008201800 */
        /* <DEDUP_REMOVED lines=8> */
[----:B------:R-:W-:-:S10]  /*0ba0*/  DFMA R2, R2, R10, R8 ;  /* 0x0000000a0202722b */ /* 0x000fd40000000008 */
[----:B------:R-:W-:-:S05]  /*0bb0*/  FFMA R0, RZ, R37, R3 ;  /* 0x00000025ff007223 */ /* 0x000fca0000000003 */
[----:B------:R-:W-:-:S13]  /*0bc0*/  FSETP.GT.AND P0, PT, |R0|, 1.469367938527859385e-39, PT ;  /* 0x001000000000780b */ /* 0x000fda0003f04200 */
[----:B------:R-:W-:Y:S05]  /*0bd0*/  @P0 BRA `(.L_x_6) ;  /* 0x00000000001c0947 */ /* 0x000fea0003800000 */
[----:B------:R-:W-:Y:S01]  /*0be0*/  IMAD.MOV.U32 R41, RZ, RZ, R37 ;  /* 0x000000ffff297224 */ /* 0x000fe200078e0025 */
[----:B------:R-:W-:Y:S01]  /*0bf0*/  MOV R0, 0xc30 ;  /* 0x00000c3000007802 */ /* 0x000fe20000000f00 */
[----:B------:R-:W-:Y:S02]  /*0c00*/  IMAD.MOV.U32 R34, RZ, RZ, RZ ;  /* 0x000000ffff227224 */ /* 0x000fe400078e00ff */
[----:B------:R-:W-:-:S07]  /*0c10*/  IMAD.MOV.U32 R35, RZ, RZ, 0x40000000 ;  /* 0x40000000ff237424 */ /* 0x000fce00078e00ff */
[----:B------:R-:W-:Y:S05]  /*0c20*/  CALL.REL.NOINC `($__internal_1_$__cuda_sm20_div_rn_f64_full) ;  /* 0x0000002800907944 */ /* 0x000fea0003c00000 */
[----:B------:R-:W-:Y:S01]  /*0c30*/  MOV R2, R40 ;  /* 0x0000002800027202 */ /* 0x000fe20000000f00 */
[----:B------:R-:W-:-:S07]  /*0c40*/  IMAD.MOV.U32 R3, RZ, RZ, R41 ;  /* 0x000000ffff037224 */ /* 0x000fce00078e0029 */
.L_x_6:
[----:B------:R-:W0:Y:S02]  /*0c50*/  LDCU UR4, c[0x0][0x398] ;  /* 0x00007300ff0477ac */ /* 0x000e240008000800 */
[----:B0-----:R-:W0:Y:S08]  /*0c60*/  I2F.F64.U32 R8, UR4 ;  /* 0x0000000400087d12 */ /* 0x001e300008201800 */
[----:B0-----:R-:W0:Y:S01]  /*0c70*/  MUFU.RCP64H R11, R9 ;  /* 0x00000009000b7308 */ /* 0x001e220000001800 */
[----:B------:R-:W-:-:S05]  /*0c80*/  VIADD R10, R9, 0x300402 ;  /* 0x00300402090a7836 */ /* 0x000fca0000000000 */
[----:B------:R-:W-:Y:S01]  /*0c90*/  FSETP.GEU.AND P0, PT, |R10|, 5.8789094863358348022e-39, PT ;  /* 0x004004020a00780b */ /* 0x000fe20003f0e200 */
[----:B0-----:R-:W-:-:S08]  /*0ca0*/  DFMA R14, -R8, R10, 1 ;  /* 0x3ff00000080e742b */ /* 0x001fd0000000010a */
[----:B------:R-:W-:-:S08]  /*0cb0*/  DFMA R14, R14, R14, R14 ;  /* 0x0000000e0e0e722b */ /* 0x000fd0000000000e */
[----:B------:R-:W-:-:S08]  /*0cc0*/  DFMA R14, R10, R14, R10 ;  /* 0x0000000e0a0e722b */ /* 0x000fd0000000000a */
[----:B------:R-:W-:-:S08]  /*0cd0*/  DFMA R22, -R8, R14, 1 ;  /* 0x3ff000000816742b */ /* 0x000fd0000000010e */
[----:B------:R-:W-:Y:S01]  /*0ce0*/  DFMA R22, R14, R22, R14 ;  /* 0x000000160e16722b */ /* 0x000fe2000000000e */
[----:B------:R-:W-:Y:S10]  /*0cf0*/  @P0 BRA `(.L_x_7) ;  /* 0x0000000000100947 */ /* 0x000ff40003800000 */
[----:B------:R-:W-:Y:S02]  /*0d00*/  LOP3.LUT R0, R9, 0x7fffffff, RZ, 0xc0, !PT ;  /* 0x7fffffff09007812 */ /* 0x000fe400078ec0ff */
[----:B------:R-:W-:-:S03]  /*0d10*/  MOV R13, 0xd40 ;  /* 0x00000d40000d7802 */ /* 0x000fc60000000f00 */
[----:B------:R-:W-:-:S07]  /*0d20*/  VIADD R14, R0, 0xfff00000 ;  /* 0xfff00000000e7836 */ /* 0x000fce0000000000 */
[----:B------:R-:W-:Y:S05]  /*0d30*/  CALL.REL.NOINC `($__internal_0_$__cuda_sm20_dblrcp_rn_slowpath_v3) ;  /* 0x0000002400ac7944 */ /* 0x000fea0003c00000 */
.L_x_7:
[----:B------:R-:W0:Y:S01]  /*0d40*/  LDCU UR5, c[0x0][0x38c] ;  /* 0x00007180ff0577ac */ /* 0x000e220008000800 */
[----:B------:R-:W-:Y:S01]  /*0d50*/  BSSY.RECONVERGENT B2, `(.L_x_8) ;  /* 0x00001de000027945 */ /* 0x000fe20003800200 */
[----:B------:R-:W1:Y:S01]  /*0d60*/  LDCU UR7, c[0x0][0x398] ;  /* 0x00007300ff0777ac */ /* 0x000e620008000800 */
[----:B0-----:R-:W-:-:S13]  /*0d70*/  ISETP.GE.AND P0, PT, R12, UR5, PT ;  /* 0x000000050c007c0c */ /* 0x001fda000bf06270 */
[----:B-1----:R-:W-:Y:S05]  /*0d80*/  @P0 BRA `(.L_x_9) ;  /* 0x0000001c00680947 */ /* 0x002fea0003800000 */
[----:B------:R-:W0:Y:S01]  /*0d90*/  LDCU UR4, c[0x0][0x39c] ;  /* 0x00007380ff0477ac */ /* 0x000e220008000800 */
[----:B------:R-:W-:Y:S01]  /*0da0*/  IADD3 R10, PT, PT, R12, 0x1, RZ ;  /* 0x000000010c0a7810 */ /* 0x000fe20007ffe0ff */
[----:B------:R-:W-:Y:S01]  /*0db0*/  BSSY.RECONVERGENT B1, `(.L_x_10) ;  /* 0x0000151000017945 */ /* 0x000fe20003800200 */
[----:B------:R-:W-:Y:S01]  /*0dc0*/  PLOP3.LUT P6, PT, PT, PT, PT, 0x80, 0x8 ;  /* 0x000000000008781c */ /* 0x000fe20003fcf070 */
[----:B------:R-:W-:Y:S01]  /*0dd0*/  IMAD.MOV.U32 R9, RZ, RZ, RZ ;  /* 0x000000ffff097224 */ /* 0x000fe200078e00ff */
[----:B------:R-:W-:Y:S02]  /*0de0*/  ISETP.NE.AND P2, PT, R10, UR5, PT ;  /* 0x000000050a007c0c */ /* 0x000fe4000bf45270 */
[----:B------:R-:W-:Y:S02]  /*0df0*/  CS2R R18, SRZ ;  /* 0x0000000000127805 */ /* 0x000fe4000001ff00 */
[----:B------:R-:W-:Y:S02]  /*0e00*/  PLOP3.LUT P1, PT, PT, PT, PT, 0x80, 0x8 ;  /* 0x000000000008781c */ /* 0x000fe40003f2f070 */
[----:B------:R-:W-:-:S02]  /*0e10*/  CS2R R16, SRZ ;  /* 0x0000000000107805 */ /* 0x000fc4000001ff00 */
[----:B------:R-:W-:Y:S02]  /*0e20*/  PLOP3.LUT P0, PT, PT, PT, PT, 0x80, 0x8 ;  /* 0x000000000008781c */ /* 0x000fe40003f0f070 */
[----:B------:R-:W-:Y:S02]  /*0e30*/  CS2R R48, SRZ ;  /* 0x0000000000307805 */ /* 0x000fe4000001ff00 */
[----:B------:R-:W-:Y:S02]  /*0e40*/  IADD3 R8, PT, PT, -R12, UR5, RZ ;  /* 0x000000050c087c10 */ /* 0x000fe4000fffe1ff */
[----:B------:R-:W-:Y:S01]  /*0e50*/  CS2R R32, SRZ ;  /* 0x0000000000207805 */ /* 0x000fe2000001ff00 */
[----:B0-----:R-:W0:Y:S01]  /*0e60*/  F2F.F64.F32 R20, UR4 ;  /* 0x0000000400147d10 */ /* 0x001e220008201800 */
[----:B------:R-:W-:Y:S05]  /*0e70*/  @!P2 BRA `(.L_x_11) ;  /* 0x000000140010a947 */ /* 0x000fea0003800000 */
[----:B------:R-:W1:Y:S01]  /*0e80*/  LDCU UR4, c[0x0][0x398] ;  /* 0x00007300ff0477ac */ /* 0x000e620008000800 */
[----:B------:R-:W-:Y:S01]  /*0e90*/  LOP3.LUT R14, R8, 0xfffffffe, RZ, 0xc0, !PT ;  /* 0xfffffffe080e7812 */ /* 0x000fe200078ec0ff */
[----:B------:R-:W-:Y:S01]  /*0ea0*/  BSSY.RECONVERGENT B0, `(.L_x_12) ;  /* 0x000013c000007945 */ /* 0x000fe20003800200 */
[----:B------:R-:W-:Y:S01]  /*0eb0*/  PRMT R11, RZ, 0x7610, R11 ;  /* 0x00007610ff0b7816 */ /* 0x000fe2000000000b */
[----:B------:R-:W2:Y:S01]  /*0ec0*/  LDCU UR6, c[0x0][0x388] ;  /* 0x00007100ff0677ac */ /* 0x000ea20008000800 */
[----:B------:R-:W-:Y:S01]  /*0ed0*/  IMAD.MOV.U32 R9, RZ, RZ, RZ ;  /* 0x000000ffff097224 */ /* 0x000fe200078e00ff */
[----:B------:R-:W-:Y:S02]  /*0ee0*/  PRMT R0, RZ, 0x7610, R0 ;  /* 0x00007610ff007816 */ /* 0x000fe40000000000 */
[----:B------:R-:W-:Y:S02]  /*0ef0*/  CS2R R18, SRZ ;  /* 0x0000000000127805 */ /* 0x000fe4000001ff00 */
[----:B------:R-:W-:-:S02]  /*0f00*/  PRMT R40, RZ, 0x7610, R40 ;  /* 0x00007610ff287816 */ /* 0x000fc40000000028 */
[----:B-1----:R-:W-:Y:S01]  /*0f10*/  IADD3 R51, PT, PT, R10, -UR4, RZ ;  /* 0x800000040a337c10 */ /* 0x002fe2000fffe0ff */
[C---:B------:R-:W-:Y:S02]  /*0f20*/  VIADD R15, R12.reuse, -UR4 ;  /* 0x800000040c0f7c36 */ /* 0x040fe40008000000 */
[----:B--2---:R-:W-:Y:S02]  /*0f30*/  IMAD R13, R12, UR6, RZ ;  /* 0x000000060c0d7c24 */ /* 0x004fe4000f8e02ff */
[----:B------:R-:W-:Y:S02]  /*0f40*/  IMAD.MOV R12, RZ, RZ, -R14 ;  /* 0x000000ffff0c7224 */ /* 0x000fe400078e0a0e */
[----:B------:R-:W-:Y:S02]  /*0f50*/  IMAD R14, R10, UR6, RZ ;  /* 0x000000060a0e7c24 */ /* 0x000fe4000f8e02ff */
[----:B------:R-:W-:Y:S02]  /*0f60*/  IMAD R15, R15, UR6, RZ ;  /* 0x000000060f0f7c24 */ /* 0x000fe4000f8e02ff */
[----:B------:R-:W-:-:S02]  /*0f70*/  IMAD R51, R51, UR6, RZ ;  /* 0x0000000633337c24 */ /* 0x000fc4000f8e02ff */
[----:B------:R-:W-:-:S07]  /*0f80*/  IMAD.IADD R50, R6, 0x1, R13 ;  /* 0x0000000106327824 */ /* 0x000fce00078e020d */
.L_x_42:
[----:B------:R-:W1:Y:S02]  /*0f90*/  LDC.64 R34, c[0x0][0x380] ;  /* 0x0000e000ff227b82 */ /* 0x000e640000000a00 */
[----:B-1----:R-:W-:-:S06]  /*0fa0*/  IMAD.WIDE R34, R50, 0x4, R34 ;  /* 0x0000000432227825 */ /* 0x002fcc00078e0222 */
[----:B--2---:R-:W2:Y:S01]  /*0fb0*/  LDG.E.CONSTANT R34, desc[UR8][R34.64] ;  /* 0x0000000822227981 */ /* 0x004ea2000c1e9900 */
[----:B------:R-:W-:Y:S01]  /*0fc0*/  LOP3.LUT P0, RZ, R40, 0xff, RZ, 0xc0, !PT ;  /* 0x000000ff28ff7812 */ /* 0x000fe2000780c0ff */
[----:B------:R-:W-:Y:S04]  /*0fd0*/  BSSY.RECONVERGENT B3, `(.L_x_13) ;  /* 0x0000087000037945 */ /* 0x000fe80003800200 */
[----:B------:R-:W-:Y:S01]  /*0fe0*/  BSSY.RELIABLE B4, `(.L_x_14) ;  /* 0x000000f000047945 */ /* 0x000fe20003800100 */
[----:B--2---:R1:W2:Y:S07]  /*0ff0*/  F2F.F64.F32 R36, R34 ;  /* 0x0000002200247310 */ /* 0x0042ae0000201800 */
[----:B------:R-:W-:Y:S05]  /*1000*/  @P0 BRA `(.L_x_15) ;  /* 0x00000000001c0947 */ /* 0x000fea0003800000 */
[----:B--2---:R-:W-:Y:S01]  /*1010*/  DSETP.NE.AND P3, PT, |R36|, +INF , PT ;  /* 0x7ff000002400742a */ /* 0x004fe20003f65200 */
[----:B------:R-:W-:Y:S01]  /*1020*/  IMAD.MOV.U32 R46, RZ, RZ, R36 ;  /* 0x000000ffff2e7224 */ /* 0x000fe200078e0024 */
[----:B------:R-:W-:-:S12]  /*1030*/  MOV R47, R37 ;  /* 0x00000025002f7202 */ /* 0x000fd80000000f00 */
[----:B------:R-:W-:Y:S05]  /*1040*/  @!P3 BREAK.RELIABLE B4 ;  /* 0x000000000004b942 */ /* 0x000fea0003800100 */
[----:B------:R-:W-:Y:S05]  /*1050*/  @P3 BRA `(.L_x_16) ;  /* 0x00000000001c3947 */ /* 0x000fea0003800000 */
[----:B------:R-:W-:Y:S01]  /*1060*/  PLOP3.LUT P0, PT, PT, PT, PT, 0x80, 0x8 ;  /* 0x000000000008781c */ /* 0x000fe20003f0f070 */
[----:B------:R-:W-:-:S12]  /*1070*/  BRA `(.L_x_17) ;  /* 0x0000000400f07947 */ /* 0x000fd80003800000 */
.L_x_15:
[----:B--2---:R-:W-:Y:S01]  /*1080*/  DSETP.NE.AND P3, PT, |R36|, +INF , PT ;  /* 0x7ff000002400742a */ /* 0x004fe20003f65200 */
[----:B------:R-:W-:Y:S02]  /*1090*/  IMAD.MOV.U32 R46, RZ, RZ, R32 ;  /* 0x000000ffff2e7224 */ /* 0x000fe400078e0020 */
[----:B------:R-:W-:-:S11]  /*10a0*/  IMAD.MOV.U32 R47, RZ, RZ, R33 ;  /* 0x000000ffff2f7224 */ /* 0x000fd600078e0021 */
[----:B-1----:R-:W-:-:S08]  /*10b0*/  @P3 DMUL R34, R24, R32 ;  /* 0x0000002018223228 */ /* 0x002fd00000000000 */
[----:B------:R-:W-:-:S11]  /*10c0*/  @P3 DFMA R46, R36, R4, R34 ;  /* 0x00000004242e322b */ /* 0x000fd60000000022 */
.L_x_16:
[----:B------:R-:W-:Y:S05]  /*10d0*/  BSYNC.RELIABLE B4 ;  /* 0x0000000000047941 */ /* 0x000fea0003800100 */
.L_x_14:
[----:B------:R-:W-:Y:S01]  /*10e0*/  LOP3.LUT P0, RZ, R0, 0xff, RZ, 0xc0, !PT ;  /* 0x000000ff00ff7812 */ /* 0x000fe2000780c0ff */
[----:B------:R-:W-:Y:S01]  /*10f0*/  BSSY.RELIABLE B4, `(.L_x_18) ;  /* 0x000000f000047945 */ /* 0x000fe20003800100 */
[----:B-1----:R-:W-:-:S11]  /*1100*/  DADD R34, R36, -R46 ;  /* 0x0000000024227229 */ /* 0x002fd6000000082e */
[----:B------:R-:W-:Y:S05]  /*1110*/  @P0 BRA `(.L_x_19) ;  /* 0x0000000000240947 */ /* 0x000fea0003800000 */
[----:B------:R-:W-:Y:S01]  /*1120*/  DSETP.NE.AND P1, PT, |R34|, +INF , PT ;  /* 0x7ff000002200742a */ /* 0x000fe20003f25200 */
[----:B------:R-:W-:Y:S01]  /*1130*/  PLOP3.LUT P0, PT, PT, PT, PT, 0x8, 0x80 ;  /* 0x000000000080781c */ /* 0x000fe20003f0e170 */
[----:B------:R-:W-:Y:S01]  /*1140*/  IMAD.MOV.U32 R32, RZ, RZ, R46 ;  /* 0x000000ffff207224 */ /* 0x000fe200078e002e */
[----:B------:R-:W-:Y:S02]  /*1150*/  PRMT R0, RZ, 0x7610, R0 ;  /* 0x00007610ff007816 */ /* 0x000fe40000000000 */
[----:B------:R-:W-:-:S09]  /*1160*/  MOV R33, R47 ;  /* 0x0000002f00217202 */ /* 0x000fd20000000f00 */
[----:B------:R-:W-:Y:S05]  /*1170*/  @!P1 BREAK.RELIABLE B4 ;  /* 0x0000000000049942 */ /* 0x000fea0003800100 */
[----:B------:R-:W-:Y:S05]  /*1180*/  @!P1 BRA `(.L_x_17) ;  /* 0x0000000400ac9947 */ /* 0x000fea0003800000 */
[----:B------:R-:W-:Y:S01]  /*1190*/  DADD R48, -RZ, |R34| ;  /* 0x00000000ff307229 */ /* 0x000fe20000000522 */
[----:B------:R-:W-:Y:S10]  /*11a0*/  BRA `(.L_x_20) ;  /* 0x00000000000c7947 */ /* 0x000ff40003800000 */
.L_x_19:
[----:B------:R-:W-:-:S14]  /*11b0*/  DSETP.NE.AND P0, PT, |R34|, +INF , PT ;  /* 0x7ff000002200742a */ /* 0x000fdc0003f05200 */
[----:B------:R-:W-:-:S08]  /*11c0*/  @P0 DMUL R32, R24, R48 ;  /* 0x0000003018200228 */ /* 0x000fd00000000000 */
[----:B------:R-:W-:-:S11]  /*11d0*/  @P0 DFMA R48, |R34|, R4, R32 ;  /* 0x000000042230022b */ /* 0x000fd60000000220 */
.L_x_20:
[----:B------:R-:W-:Y:S05]  /*11e0*/  BSYNC.RELIABLE B4 ;  /* 0x0000000000047941 */ /* 0x000fea0003800100 */
.L_x_18:
[----:B0-----:R-:W-:Y:S01]  /*11f0*/  DMUL R36, R48, R20 ;  /* 0x0000001430247228 */ /* 0x001fe20000000000 */
[----:B------:R-:W-:Y:S01]  /*1200*/  IMAD.MOV.U32 R32, RZ, RZ, 0x1 ;  /* 0x00000001ff207424 */ /* 0x000fe200078e00ff */
[----:B------:R-:W-:Y:S04]  /*1210*/  BSSY.RECONVERGENT B4, `(.L_x_21) ;  /* 0x000001c000047945 */ /* 0x000fe80003800200 */
[----:B------:R-:W0:Y:S04]  /*1220*/  MUFU.RCP64H R33, R37 ;  /* 0x0000002500217308 */ /* 0x000e280000001800 */
[----:B------:R-:W-:-:S04]  /*1230*/  IADD3 R0, P0, PT, R36, -0x1, RZ ;  /* 0xffffffff24007810 */ /* 0x000fc80007f1e0ff */
[----:B------:R-:W-:Y:S01]  /*1240*/  ISETP.GE.U32.AND P4, PT, R0, -0x1, PT ;  /* 0xffffffff0000780c */ /* 0x000fe20003f86070 */
[----:B0-----:R-:W-:-:S08]  /*1250*/  DFMA R38, -R36, R32, 1 ;  /* 0x3ff000002426742b */ /* 0x001fd00000000120 */
[----:B------:R-:W-:-:S08]  /*1260*/  DFMA R38, R38, R38, R38 ;  /* 0x000000262626722b */ /* 0x000fd00000000026 */
[----:B------:R-:W-:-:S08]  /*1270*/  DFMA R38, R32, R38, R32 ;  /* 0x000000262026722b */ /* 0x000fd00000000020 */
[----:B------:R-:W-:-:S08]  /*1280*/  DFMA R32, -R36, R38, 1 ;  /* 0x3ff000002420742b */ /* 0x000fd00000000126 */
[----:B------:R-:W-:-:S08]  /*1290*/  DFMA R32, R38, R32, R38 ;  /* 0x000000202620722b */ /* 0x000fd00000000026 */
[----:B------:R-:W-:-:S08]  /*12a0*/  DMUL R38, R34, R32 ;  /* 0x0000002022267228 */ /* 0x000fd00000000000 */
[----:B------:R-:W-:-:S08]  /*12b0*/  DFMA R40, -R36, R38, R34 ;  /* 0x000000262428722b */ /* 0x000fd00000000122 */
[----:B------:R-:W-:Y:S01]  /*12c0*/  DFMA R32, R32, R40, R38 ;  /* 0x000000282020722b */ /* 0x000fe20000000026 */
[----:B------:R-:W-:Y:S02]  /*12d0*/  IADD3 R39, P1, PT, RZ, R36, RZ ;  /* 0x00000024ff277210 */ /* 0x000fe40007f3e0ff */
[----:B------:R-:W-:Y:S02]  /*12e0*/  LOP3.LUT R38, R37, 0x7fffffff, RZ, 0xc0, !PT ;  /* 0x7fffffff25267812 */ /* 0x000fe400078ec0ff */
[----:B------:R-:W-:Y:S02]  /*12f0*/  ISETP.GE.U32.AND P5, PT, R39, RZ, PT ;  /* 0x000000ff2700720c */ /* 0x000fe40003fa6070 */
[C---:B------:R-:W-:Y:S02]  /*1300*/  IADD3.X R39, PT, PT, R38.reuse, -0x1, RZ, P0, !PT ;  /* 0xffffffff26277810 */ /* 0x040fe400007fe4ff */
[----:B------:R-:W-:Y:S01]  /*1310*/  IADD3.X R0, PT, PT, R38, -0x100000, RZ, P1, !PT ;  /* 0xfff0000026007810 */ /* 0x000fe20000ffe4ff */
[----:B------:R-:W-:Y:S01]  /*1320*/  FFMA R38, RZ, R37, R33 ;  /* 0x00000025ff267223 */ /* 0x000fe20000000021 */
[----:B------:R-:W-:-:S02]  /*1330*/  FSETP.GEU.AND P1, PT, |R35|, 6.5827683646048100446e-37, PT ;  /* 0x036000002300780b */ /* 0x000fc40003f2e200 */
[----:B------:R-:W-:Y:S02]  /*1340*/  ISETP.GE.U32.AND.EX P4, PT, R39, 0xfffff, PT, P4 ;  /* 0x000fffff2700780c */ /* 0x000fe40003f86140 */
[----:B------:R-:W-:Y:S02]  /*1350*/  FSETP.GT.AND P0, PT, |R38|, 1.469367938527859385e-39, PT ;  /* 0x001000002600780b */ /* 0x000fe40003f04200 */
[----:B------:R-:W-:-:S11]  /*1360*/  ISETP.GE.U32.AND.EX P5, PT, R0, 0x7fe00000, PT, P5 ;  /* 0x7fe000000000780c */ /* 0x000fd60003fa6150 */
[----:B------:R-:W-:Y:S05]  /*1370*/  @P0 BRA P1, `(.L_x_22) ;  /* 0x0000000000140947 */ /* 0x000fea0000800000 */
[----:B------:R-:W-:Y:S01]  /*1380*/  IMAD.MOV.U32 R41, RZ, RZ, R37 ;  /* 0x000000ffff297224 */ /* 0x000fe200078e0025 */
[----:B------:R-:W-:-:S07]  /*1390*/  MOV R0, 0x13b0 ;  /* 0x000013b000007802 */ /* 0x000fce0000000f00 */
[----:B------:R-:W-:Y:S05]  /*13a0*/  CALL.REL.NOINC `($__internal_1_$__cuda_sm20_div_rn_f64_full) ;  /* 0x0000002000b07944 */ /* 0x000fea0003c00000 */
[----:B------:R-:W-:Y:S01]  /*13b0*/  IMAD.MOV.U32 R32, RZ, RZ, R40 ;  /* 0x000000ffff207224 */ /* 0x000fe200078e0028 */
[----:B------:R-:W-:-:S07]  /*13c0*/  MOV R33, R41 ;  /* 0x0000002900217202 */ /* 0x000fce0000000f00 */
.L_x_22:
[----:B------:R-:W-:Y:S05]  /*13d0*/  BSYNC.RECONVERGENT B4 ;  /* 0x0000000000047941 */ /* 0x000fea0003800200 */
.L_x_21:
[----:B------:R-:W-:-:S05]  /*13e0*/  VIADD R0, R10, 0xffffffff ;  /* 0xffffffff0a007836 */ /* 0x000fca0000000000 */
[----:B------:R-:W-:-:S13]  /*13f0*/  ISETP.GE.AND P1, PT, R0, UR7, PT ;  /* 0x0000000700007c0c */ /* 0x000fda000bf26270 */
[----:B------:R-:W-:-:S05]  /*1400*/  @P1 IMAD.WIDE R34, R15, 0x4, R30 ;  /* 0x000000040f221825 */ /* 0x000fca00078e021e */
[----:B------:R0:W5:Y:S01]  /*1410*/  @P1 LDG.E R37, desc[UR8][R34.64] ;  /* 0x0000000822251981 */ /* 0x000162000c1e1900 */
[----:B------:R-:W-:Y:S01]  /*1420*/  LOP3.LUT P0, RZ, R11, 0xff, RZ, 0xc0, !PT ;  /* 0x000000ff0bff7812 */ /* 0x000fe2000780c0ff */
[----:B------:R-:W-:Y:S01]  /*1430*/  BSSY.RECONVERGENT B4, `(.L_x_23) ;  /* 0x0000011000047945 */ /* 0x000fe20003800200 */
[----:B------:R-:W-:Y:S02]  /*1440*/  FSEL R32, R32, RZ, P3 ;  /* 0x000000ff20207208 */ /* 0x000fe40001800000 */
[----:B------:R-:W-:Y:S02]  /*1450*/  FSEL R33, R33, +QNAN , P3 ;  /* 0x7ff8000021217808 */ /* 0x000fe40001800000 */
[----:B------:R-:W-:Y:S02]  /*1460*/  @P4 FSEL R32, R32, RZ, !P5 ;  /* 0x000000ff20204208 */ /* 0x000fe40006800000 */
[----:B------:R-:W-:-:S06]  /*1470*/  @P4 FSEL R33, R33, +QNAN , !P5 ;  /* 0x7ff8000021214808 */ /* 0x000fcc0006800000 */
[----:B------:R-:W-:-:S06]  /*1480*/  @!P0 DSETP.NE.AND P2, PT, |R32|, +INF , PT ;  /* 0x7ff000002000842a */ /* 0x000fcc0003f45200 */
[----:B------:R-:W-:Y:S02]  /*1490*/  @!P0 FSEL R36, R32, R16, P2 ;  /* 0x0000001020248208 */ /* 0x000fe40001000000 */
[----:B------:R-:W-:Y:S02]  /*14a0*/  @!P0 FSEL R39, R33, R17, P2 ;  /* 0x0000001121278208 */ /* 0x000fe40001000000 */
[----:B------:R-:W-:Y:S01]  /*14b0*/  @!P0 SEL R11, RZ, 0x1, !P2 ;  /* 0x00000001ff0b8807 */ /* 0x000fe20005000000 */
[----:B------:R-:W-:Y:S02]  /*14c0*/  @!P0 IMAD.MOV.U32 R16, RZ, RZ, R36 ;  /* 0x000000ffff108224 */ /* 0x000fe400078e0024 */
[----:B------:R-:W-:Y:S01]  /*14d0*/  @!P0 IMAD.MOV.U32 R17, RZ, RZ, R39 ;  /* 0x000000ffff118224 */ /* 0x000fe200078e0027 */
[----:B0-----:R-:W-:Y:S06]  /*14e0*/  @!P0 BRA `(.L_x_24) ;  /* 0x0000000000148947 */ /* 0x001fec0003800000 */
[----:B------:R-:W-:Y:S01]  /*14f0*/  DSETP.NE.AND P0, PT, |R32|, +INF , PT ;  /* 0x7ff000002000742a */ /* 0x000fe20003f05200 */
[----:B------:R-:W-:-:S13]  /*1500*/  MOV R11, 0x1 ;  /* 0x00000001000b7802 */ /* 0x000fda0000000f00 */
[----:B------:R-:W-:-:S08]  /*1510*/  @P0 DADD R34, -R2, 1 ;  /* 0x3ff0000002220429 */ /* 0x000fd00000000100 */
[----:B------:R-:W-:-:S08]  /*1520*/  @P0 DMUL R34, R16, R34 ;  /* 0x0000002210220228 */ /* 0x000fd00000000000 */
[----:B------:R-:W-:-:S11]  /*1530*/  @P0 DFMA R16, R32, R2, R34 ;  /* 0x000000022010022b */ /* 0x000fd60000000022 */
.L_x_24:
[----:B------:R-:W-:Y:S05]  /*1540*/  BSYNC.RECONVERGENT B4 ;  /* 0x0000000000047941 */ /* 0x000fea0003800200 */
.L_x_23:
[----:B------:R-:W0:Y:S01]  /*1550*/  F2F.F32.F64 R38, R16 ;  /* 0x0000001000267310 */ /* 0x000e220000301000 */
[----:B------:R-:W-:Y:S01]  /*1560*/  PRMT R32, R11, 0x9910, RZ ;  /* 0x000099100b207816 */ /* 0x000fe200000000ff */
[----:B------:R-:W-:Y:S01]  /*1570*/  DADD R34, R18, R16 ;  /* 0x0000000012227229 */ /* 0x000fe20000000010 */
[----:B------:R-:W-:Y:S02]  /*1580*/  VIADD R36, R9, 0x1 ;  /* 0x0000000109247836 */ /* 0x000fe40000000000 */
[----:B------:R-:W-:Y:S01]  /*1590*/  ISETP.NE.AND P0, PT, R32, RZ, PT ;  /* 0x000000ff2000720c */ /* 0x000fe20003f05270 */
[----:B------:R-:W-:Y:S02]  /*15a0*/  IMAD.WIDE R40, R13, 0x4, R30 ;  /* 0x000000040d287825 */ /* 0x000fe400078e021e */
[----:B-----5:R-:W1:Y:S02]  /*15b0*/  @P1 F2F.F64.F32 R32, R37 ;  /* 0x0000002500201310 */ /* 0x020e640000201800 */
[----:B------:R-:W-:Y:S01]  /*15c0*/  IMAD.MOV.U32 R42, RZ, RZ, 0x1 ;  /* 0x00000001ff2a7424 */ /* 0x000fe200078e00ff */
[----:B0-----:R-:W-:-:S02]  /*15d0*/  FSEL R38, R38, +QNAN , P0 ;  /* 0x7fffffff26267808 */ /* 0x001fc40000000000 */
[----:B------:R-:W-:Y:S02]  /*15e0*/  PLOP3.LUT P0, PT, PT, PT, PT, 0x80, 0x8 ;  /* 0x000000000008781c */ /* 0x000fe40003f0f070 */
[----:B------:R-:W-:Y:S01]  /*15f0*/  FSETP.NE.AND P2, PT, |R38|, +INF , PT ;  /* 0x7f8000002600780b */ /* 0x000fe20003f45200 */
[----:B------:R2:W-:Y:S03]  /*1600*/  STG.E desc[UR8][R40.64], R38 ;  /* 0x0000002628007986 */ /* 0x0005e6000c101908 */
[----:B------:R-:W-:Y:S01]  /*1610*/  FSEL R18, R34, R18, P2 ;  /* 0x0000001222127208 */ /* 0x000fe20001000000 */
[----:B-1----:R-:W-:Y:S01]  /*1620*/  @P1 DSETP.NE.AND P3, PT, |R32|, +INF , PT ;  /* 0x7ff000002000142a */ /* 0x002fe20003f65200 */
[----:B------:R-:W-:-:S05]  /*1630*/  FSEL R19, R35, R19, P2 ;  /* 0x0000001323137208 */ /* 0x000fca0001000000 */
[----:B------:R-:W-:Y:S01]  /*1640*/  @P1 PLOP3.LUT P0, PT, P3, PT, PT, 0x80, 0x8 ;  /* 0x000000000008181c */ /* 0x000fe20001f0f070 */
[----:B------:R-:W-:Y:S01]  /*1650*/  @P1 DADD R34, R18, -R32 ;  /* 0x0000000012221229 */ /* 0x000fe20000000820 */
[----:B------:R-:W-:-:S04]  /*1660*/  @!P2 IMAD.MOV R36, RZ, RZ, R9 ;  /* 0x000000ffff24a224 */ /* 0x000fc800078e0209 */
[----:B------:R-:W-:Y:S02]  /*1670*/  IMAD.MOV.U32 R9, RZ, RZ, R36 ;  /* 0x000000ffff097224 */ /* 0x000fe400078e0024 */
[----:B------:R-:W-:-:S03]  /*1680*/  IMAD.WIDE R36, R13, 0x4, R28 ;  /* 0x000000040d247825 */ /* 0x000fc600078e021c */
[----:B------:R-:W-:Y:S01]  /*1690*/  @P1 FSEL R32, R34, R18, P3 ;  /* 0x0000001222201208 */ /* 0x000fe20001800000 */
[----:B------:R-:W-:Y:S01]  /*16a0*/  @P1 VIADD R34, R9, 0xffffffff ;  /* 0xffffffff09221836 */ /* 0x000fe20000000000 */
[----:B------:R-:W-:Y:S01]  /*16b0*/  @P1 FSEL R35, R35, R19, P3 ;  /* 0x0000001323231208 */ /* 0x000fe20001800000 */
[----:B------:R-:W-:Y:S02]  /*16c0*/  @!P0 IMAD.MOV R34, RZ, RZ, R9 ;  /* 0x000000ffff228224 */ /* 0x000fe400078e0209 */
[----:B------:R-:W-:Y:S01]  /*16d0*/  @P1 IMAD.MOV.U32 R18, RZ, RZ, R32 ;  /* 0x000000ffff121224 */ /* 0x000fe200078e0020 */
[----:B------:R-:W-:Y:S02]  /*16e0*/  @P1 MOV R19, R35 ;  /* 0x0000002300131202 */ /* 0x000fe40000000f00 */
[----:B------:R-:W-:Y:S01]  /*16f0*/  @P1 MOV R9, R34 ;  /* 0x0000002200091202 */ /* 0x000fe20000000f00 */
[----:B------:R-:W-:-:S03]  /*1700*/  IMAD.WIDE R34, R13, 0x4, R26 ;  /* 0x000000040d227825 */ /* 0x000fc600078e021a */
[----:B------:R-:W-:Y:S01]  /*1710*/  DMUL R32, R18, R22 ;  /* 0x0000001612207228 */ /* 0x000fe20000000000 */
[----:B------:R-:W-:-:S09]  /*1720*/  ISETP.GE.AND P0, PT, R9, UR7, PT ;  /* 0x0000000709007c0c */ /* 0x000fd2000bf06270 */
[----:B------:R-:W0:Y:S02]  /*1730*/  F2F.F32.F64 R32, R32 ;  /* 0x0000002000207310 */ /* 0x000e240000301000 */
[----:B0-----:R-:W-:-:S04]  /*1740*/  FSEL R43, R32, +QNAN , P0 ;  /* 0x7fffffff202b7808 */ /* 0x001fc80000000000 */
[----:B------:R-:W-:Y:S01]  /*1750*/  FSETP.NE.AND P0, PT, |R43|, +INF , PT ;  /* 0x7f8000002b00780b */ /* 0x000fe20003f05200 */
[----:B------:R2:W-:Y:S03]  /*1760*/  STG.E desc[UR8][R36.64], R43 ;  /* 0x0000002b24007986 */ /* 0x0005e6000c101908 */
[----:B------:R-:W-:-:S04]  /*1770*/  FSETP.EQU.OR P0, PT, |R38|, +INF , !P0 ;  /* 0x7f8000002600780b */ /* 0x000fc8000470a600 */
[----:B------:R-:W-:Y:S01]  /*1780*/  ISETP.LT.OR P1, PT, R0, R7, P0 ;  /* 0x000000070000720c */ /* 0x000fe20000721670 */
[----:B------:R-:W-:Y:S01]  /*1790*/  IMAD.MOV.U32 R0, RZ, RZ, 0x1 ;  /* 0x00000001ff007424 */ /* 0x000fe200078e00ff */
[----:B------:R-:W-:-:S11]  /*17a0*/  PLOP3.LUT P0, PT, PT, PT, PT, 0x8, 0x80 ;  /* 0x000000000080781c */ /* 0x000fd60003f0e170 */
[----:B------:R-:W-:Y:S01]  /*17b0*/  @!P1 FADD R39, -R38, R43 ;  /* 0x0000002b26279221 */ /* 0x000fe20000000100 */
[----:B------:R-:W-:Y:S01]  /*17c0*/  @P1 IMAD.MOV.U32 R45, RZ, RZ, 0x7fffffff ;  /* 0x7fffffffff2d1424 */ /* 0x000fe200078e00ff */
[----:B------:R-:W-:Y:S01]  /*17d0*/  @!P1 MOV R32, R46 ;  /* 0x0000002e00209202 */ /* 0x000fe20000000f00 */
[--C-:B------:R-:W-:Y:S01]  /*17e0*/  @!P1 IMAD.MOV.U32 R33, RZ, RZ, R47.reuse ;  /* 0x000000ffff219224 */ /* 0x100fe200078e002f */
[----:B------:R-:W-:Y:S01]  /*17f0*/  @P1 PRMT R0, R42, 0x7610, R0 ;  /* 0x000076102a001816 */ /* 0x000fe20000000000 */
[----:B------:R2:W-:Y:S01]  /*1800*/  @!P1 STG.E desc[UR8][R34.64], R39 ;  /* 0x0000002722009986 */ /* 0x0005e2000c101908 */
[----:B------:R-:W-:Y:S02]  /*1810*/  @P1 IMAD.MOV.U32 R32, RZ, RZ, R46 ;  /* 0x000000ffff201224 */ /* 0x000fe400078e002e */
[----:B------:R-:W-:Y:S01]  /*1820*/  @P1 IMAD.MOV.U32 R33, RZ, RZ, R47 ;  /* 0x000000ffff211224 */ /* 0x000fe200078e002f */
[----:B------:R2:W-:Y:S06]  /*1830*/  @P1 STG.E desc[UR8][R34.64], R45 ;  /* 0x0000002d22001986 */ /* 0x0005ec000c101908 */
.L_x_17:
[----:B------:R-:W-:Y:S05]  /*1840*/  BSYNC.RECONVERGENT B3 ;  /* 0x0000000000037941 */ /* 0x000fea0003800200 */
.L_x_13:
[----:B-12---:R-:W1:Y:S08]  /*1850*/  LDC.64 R34, c[0x0][0x380] ;  /* 0x0000e000ff227b82 */ /* 0x006e700000000a00 */
[----:B------:R-:W2:Y:S01]  /*1860*/  LDC R37, c[0x0][0x388] ;  /* 0x0000e200ff257b82 */ /* 0x000ea20000000800 */
[----:B-1----:R-:W-:-:S04]  /*1870*/  IMAD.WIDE R34, R50, 0x4, R34 ;  /* 0x0000000432227825 */ /* 0x002fc800078e0222 */
[----:B--2---:R-:W-:-:S06]  /*1880*/  IMAD.WIDE R34, R37, 0x4, R34 ;  /* 0x0000000425227825 */ /* 0x004fcc00078e0222 */
[----:B------:R-:W2:Y:S01]  /*1890*/  LDG.E.CONSTANT R34, desc[UR8][R34.64] ;  /* 0x0000000822227981 */ /* 0x000ea2000c1e9900 */
[----:B------:R-:W-:Y:S04]  /*18a0*/  BSSY.RECONVERGENT B3, `(.L_x_25) ;  /* 0x0000091000037945 */ /* 0x000fe80003800200 */
[----:B------:R-:W-:Y:S01]  /*18b0*/  BSSY.RELIABLE B4, `(.L_x_26) ;  /* 0x0000013000047945 */ /* 0x000fe20003800100 */
[----:B--2---:R1:W2:Y:S03]  /*18c0*/  F2F.F64.F32 R36, R34 ;  /* 0x0000002200247310 */ /* 0x0042a60000201800 */
[----:B------:R-:W-:Y:S05]  /*18d0*/  @P0 BRA `(.L_x_27) ;  /* 0x0000000000240947 */ /* 0x000fea0003800000 */
[----:B--2---:R-:W-:Y:S01]  /*18e0*/  DSETP.NE.AND P3, PT, |R36|, +INF , PT ;  /* 0x7ff000002400742a */ /* 0x004fe20003f65200 */
[----:B------:R-:W-:Y:S01]  /*18f0*/  BSSY.RECONVERGENT B5, `(.L_x_28) ;  /* 0x0000006000057945 */ /* 0x000fe20003800200 */
[----:B------:R-:W-:Y:S01]  /*1900*/  MOV R46, R32 ;  /* 0x00000020002e7202 */ /* 0x000fe20000000f00 */
[----:B------:R-:W-:-:S11]  /*1910*/  IMAD.MOV.U32 R47, RZ, RZ, R33 ;  /* 0x000000ffff2f7224 */ /* 0x000fd600078e0021 */
[----:B------:R-:W-:Y:S05]  /*1920*/  @!P3 BRA `(.L_x_29) ;  /* 0x000000000008b947 */ /* 0x000fea0003800000 */
[----:B------:R-:W-:-:S08]  /*1930*/  DMUL R32, R24, R32 ;  /* 0x0000002018207228 */ /* 0x000fd00000000000 */
[----:B------:R-:W-:-:S11]  /*1940*/  DFMA R46, R36, R4, R32 ;  /* 0x00000004242e722b */ /* 0x000fd60000000020 */
.L_x_29:
[----:B------:R-:W-:Y:S05]  /*1950*/  BSYNC.RECONVERGENT B5 ;  /* 0x0000000000057941 */ /* 0x000fea0003800200 */
.L_x_28:
[----:B------:R-:W-:Y:S05]  /*1960*/  BRA `(.L_x_30) ;  /* 0x00000000001c7947 */ /* 0x000fea0003800000 */
.L_x_27:
[----:B--2---:R-:W-:Y:S01]  /*1970*/  DSETP.NE.AND P3, PT, |R36|, +INF , PT ;  /* 0x7ff000002400742a */ /* 0x004fe20003f65200 */
[----:B------:R-:W-:Y:S02]  /*1980*/  PLOP3.LUT P0, PT, PT, PT, PT, 0x80, 0x8 ;  /* 0x000000000008781c */ /* 0x000fe40003f0f070 */
[----:B------:R-:W-:-:S11]  /*1990*/  PRMT R40, RZ, 0x7610, R40 ;  /* 0x00007610ff287816 */ /* 0x000fd60000000028 */
[----:B------:R-:W-:Y:S05]  /*19a0*/  @!P3 BREAK.RELIABLE B4 ;  /* 0x000000000004b942 */ /* 0x000fea0003800100 */
[----:B------:R-:W-:Y:S05]  /*19b0*/  @!P3 BRA `(.L_x_31) ;  /* 0x0000000400fcb947 */ /* 0x000fea0003800000 */
[----:B------:R-:W-:Y:S02]  /*19c0*/  IMAD.MOV.U32 R46, RZ, RZ, R36 ;  /* 0x000000ffff2e7224 */ /* 0x000fe400078e0024 */
[----:B------:R-:W-:-:S07]  /*19d0*/  IMAD.MOV.U32 R47, RZ, RZ, R37 ;  /* 0x000000ffff2f7224 */ /* 0x000fce00078e0025 */
.L_x_30:
[----:B------:R-:W-:Y:S05]  /*19e0*/  BSYNC.RELIABLE B4 ;  /* 0x0000000000047941 */ /* 0x000fea0003800100 */
.L_x_26:
[----:B------:R-:W-:Y:S01]  /*19f0*/  LOP3.LUT P0, RZ, R0, 0xff, RZ, 0xc0, !PT ;  /* 0x000000ff00ff7812 */ /* 0x000fe2000780c0ff */
[----:B------:R-:W-:Y:S01]  /*1a00*/  BSSY.RELIABLE B4, `(.L_x_32) ;  /* 0x0000013000047945 */ /* 0x000fe20003800100 */
[----:B-1----:R-:W-:-:S11]  /*1a10*/  DADD R34, R36, -R46 ;  /* 0x0000000024227229 */ /* 0x002fd6000000082e */
[----:B------:R-:W-:Y:S05]  /*1a20*/  @!P0 BRA `(.L_x_33) ;  /* 0x00000000001c8947 */ /* 0x000fea0003800000 */
[----:B------:R-:W-:Y:S01]  /*1a30*/  DSETP.NE.AND P0, PT, |R34|, +INF , PT ;  /* 0x7ff000002200742a */ /* 0x000fe20003f05200 */
[----:B------:R-:W-:-:S13]  /*1a40*/  BSSY.RECONVERGENT B5, `(.L_x_34) ;  /* 0x0000004000057945 */ /* 0x000fda0003800200 */
[----:B------:R-:W-:Y:S05]  /*1a50*/  @!P0 BRA `(.L_x_35) ;  /* 0x0000000000088947 */ /* 0x000fea0003800000 */
[----:B------:R-:W-:-:S08]  /*1a60*/  DMUL R48, R24, R48 ;  /* 0x0000003018307228 */ /* 0x000fd00000000000 */
[----:B------:R-:W-:-:S11]  /*1a70*/  DFMA R48, |R34|, R4, R48 ;  /* 0x000000042230722b */ /* 0x000fd60000000230 */
.L_x_35:
[----:B------:R-:W-:Y:S05]  /*1a80*/  BSYNC.RECONVERGENT B5 ;  /* 0x0000000000057941 */ /* 0x000fea0003800200 */
.L_x_34:
[----:B------:R-:W-:Y:S05]  /*1a90*/  BRA `(.L_x_36) ;  /* 0x0000000000247947 */ /* 0x000fea0003800000 */
.L_x_33:
[----:B------:R-:W-:Y:S01]  /*1aa0*/  DSETP.NE.AND P1, PT, |R34|, +INF , PT ;  /* 0x7ff000002200742a */ /* 0x000fe20003f25200 */
[----:B------:R-:W-:Y:S01]  /*1ab0*/  PLOP3.LUT P0, PT, PT, PT, PT, 0x8, 0x80 ;  /* 0x000000000080781c */ /* 0x000fe20003f0e170 */
[----:B------:R-:W-:Y:S01]  /*1ac0*/  IMAD.MOV.U32 R32, RZ, RZ, R46 ;  /* 0x000000ffff207224 */ /* 0x000fe200078e002e */
[----:B------:R-:W-:Y:S01]  /*1ad0*/  MOV R40, 0x1 ;  /* 0x0000000100287802 */ /* 0x000fe20000000f00 */
[----:B------:R-:W-:Y:S01]  /*1ae0*/  IMAD.MOV.U32 R33, RZ, RZ, R47 ;  /* 0x000000ffff217224 */ /* 0x000fe200078e002f */
[----:B------:R-:W-:-:S09]  /*1af0*/  PRMT R0, RZ, 0x7610, R0 ;  /* 0x00007610ff007816 */ /* 0x000fd20000000000 */
[----:B------:R-:W-:Y:S05]  /*1b00*/  @!P1 BREAK.RELIABLE B4 ;  /* 0x0000000000049942 */ /* 0x000fea0003800100 */
[----:B------:R-:W-:Y:S05]  /*1b10*/  @!P1 BRA `(.L_x_31) ;  /* 0x0000000400a49947 */ /* 0x000fea0003800000 */
[----:B------:R-:W-:-:S11]  /*1b20*/  DADD R48, -RZ, |R34| ;  /* 0x00000000ff307229 */ /* 0x000fd60000000522 */
.L_x_36:
[----:B------:R-:W-:Y:S05]  /*1b30*/  BSYNC.RELIABLE B4 ;  /* 0x0000000000047941 */ /* 0x000fea0003800100 */
.L_x_32:
        /* <DEDUP_REMOVED lines=25> */
[----:B------:R-:W-:Y:S02]  /*1cd0*/  MOV R41, R37 ;  /* 0x0000002500297202 */ /* 0x000fe40000000f00 */
[----:B------:R-:W-:-:S07]  /*1ce0*/  MOV R0, 0x1d00 ;  /* 0x00001d0000007802 */ /* 0x000fce0000000f00 */
[----:B------:R-:W-:Y:S05]  /*1cf0*/  CALL.REL.NOINC `($__internal_1_$__cuda_sm20_div_rn_f64_full) ;  /* 0x00000018005c7944 */ /* 0x000fea0003c00000 */
[----:B------:R-:W-:Y:S02]  /*1d00*/  IMAD.MOV.U32 R32, RZ, RZ, R40 ;  /* 0x000000ffff207224 */ /* 0x000fe400078e0028 */
[----:B------:R-:W-:-:S07]  /*1d10*/  IMAD.MOV.U32 R33, RZ, RZ, R41 ;  /* 0x000000ffff217224 */ /* 0x000fce00078e0029 */
.L_x_38:
[----:B------:R-:W-:Y:S05]  /*1d20*/  BSYNC.RECONVERGENT B4 ;  /* 0x0000000000047941 */ /* 0x000fea0003800200 */
.L_x_37:
[----:B------:R-:W-:Y:S01]  /*1d30*/  LOP3.LUT P0, RZ, R11, 0xff, RZ, 0xc0, !PT ;  /* 0x000000ff0bff7812 */ /* 0x000fe2000780c0ff */
[----:B------:R-:W-:Y:S01]  /*1d40*/  BSSY.RECONVERGENT B4, `(.L_x_39) ;  /* 0x0000011000047945 */ /* 0x000fe20003800200 */
[----:B------:R-:W-:Y:S02]  /*1d50*/  FSEL R32, R32, RZ, P3 ;  /* 0x000000ff20207208 */ /* 0x000fe40001800000 */
[----:B------:R-:W-:Y:S02]  /*1d60*/  FSEL R33, R33, +QNAN , P3 ;  /* 0x7ff8000021217808 */ /* 0x000fe40001800000 */
[----:B------:R-:W-:Y:S02]  /*1d70*/  @P4 FSEL R32, R32, RZ, !P5 ;  /* 0x000000ff20204208 */ /* 0x000fe40006800000 */
[----:B------:R-:W-:-:S05]  /*1d80*/  @P4 FSEL R33, R33, +QNAN , !P5 ;  /* 0x7ff8000021214808 */ /* 0x000fca0006800000 */
[----:B------:R-:W-:Y:S05]  /*1d90*/  @!P0 BRA `(.L_x_40) ;  /* 0x00000000001c8947 */ /* 0x000fea0003800000 */
[----:B------:R-:W-:Y:S01]  /*1da0*/  DSETP.NE.AND P0, PT, |R32|, +INF , PT ;  /* 0x7ff000002000742a */ /* 0x000fe20003f05200 */
[----:B------:R-:W-:-:S13]  /*1db0*/  IMAD.MOV.U32 R11, RZ, RZ, 0x1 ;  /* 0x00000001ff0b7424 */ /* 0x000fda00078e00ff */
[----:B------:R-:W-:Y:S05]  /*1dc0*/  @!P0 BRA `(.L_x_41) ;  /* 0x0000000000208947 */ /* 0x000fea0003800000 */
[----:B------:R-:W-:-:S08]  /*1dd0*/  DADD R34, -R2, 1 ;  /* 0x3ff0000002227429 */ /* 0x000fd00000000100 */
[----:B------:R-:W-:-:S08]  /*1de0*/  DMUL R16, R16, R34 ;  /* 0x0000002210107228 */ /* 0x000fd00000000000 */
[----:B------:R-:W-:Y:S01]  /*1df0*/  DFMA R16, R32, R2, R16 ;  /* 0x000000022010722b */ /* 0x000fe20000000010 */
[----:B------:R-:W-:Y:S10]  /*1e00*/  BRA `(.L_x_41) ;  /* 0x0000000000107947 */ /* 0x000ff40003800000 */
.L_x_40:
[----:B------:R-:W-:-:S06]  /*1e10*/  DSETP.NE.AND P0, PT, |R32|, +INF , PT ;  /* 0x7ff000002000742a */ /* 0x000fcc0003f05200 */
[----:B------:R-:W-:Y:S02]  /*1e20*/  SEL R11, RZ, 0x1, !P0 ;  /* 0x00000001ff0b7807 */ /* 0x000fe40004000000 */
[----:B------:R-:W-:Y:S02]  /*1e30*/  FSEL R16, R32, R16, P0 ;  /* 0x0000001020107208 */ /* 0x000fe40000000000 */
[----:B------:R-:W-:-:S07]  /*1e40*/  FSEL R17, R33, R17, P0 ;  /* 0x0000001121117208 */ /* 0x000fce0000000000 */
.L_x_41:
[----:B------:R-:W-:Y:S05]  /*1e50*/  BSYNC.RECONVERGENT B4 ;  /* 0x0000000000047941 */ /* 0x000fea0003800200 */
.L_x_39:
[----:B------:R-:W-:-:S13]  /*1e60*/  ISETP.GE.AND P3, PT, R10, UR7, PT ;  /* 0x000000070a007c0c */ /* 0x000fda000bf66270 */
[----:B------:R-:W-:-:S05]  /*1e70*/  @P3 IMAD.WIDE R32, R51, 0x4, R30 ;  /* 0x0000000433203825 */ /* 0x000fca00078e021e */
[----:B------:R-:W2:Y:S01]  /*1e80*/  @P3 LDG.E R34, desc[UR8][R32.64] ;  /* 0x0000000820223981 */ /* 0x000ea2000c1e1900 */
[----:B------:R-:W0:Y:S01]  /*1e90*/  F2F.F32.F64 R41, R16 ;  /* 0x0000001000297310 */ /* 0x000e220000301000 */
[----:B------:R-:W-:Y:S01]  /*1ea0*/  PRMT R0, R11, 0x9910, RZ ;  /* 0x000099100b007816 */ /* 0x000fe200000000ff */
[----:B------:R-:W-:Y:S01]  /*1eb0*/  DADD R36, R18, R16 ;  /* 0x0000000012247229 */ /* 0x000fe20000000010 */
[----:B------:R-:W-:-:S04]  /*1ec0*/  IMAD.WIDE R38, R14, 0x4, R28 ;  /* 0x000000040e267825 */ /* 0x000fc800078e021c */
[----:B------:R-:W-:Y:S01]  /*1ed0*/  HFMA2 R52, -RZ, RZ, 0, 5.9604644775390625e-08 ;  /* 0x00000001ff347431 */ /* 0x000fe200000001ff */
[----:B------:R-:W-:Y:S02]  /*1ee0*/  ISETP.NE.AND P0, PT, R0, RZ, PT ;  /* 0x000000ff0000720c */ /* 0x000fe40003f05270 */
[----:B------:R-:W-:Y:S01]  /*1ef0*/  IADD3 R0, PT, PT, R9, 0x1, RZ ;  /* 0x0000000109007810 */ /* 0x000fe20007ffe0ff */
[----:B------:R-:W-:Y:S02]  /*1f00*/  IMAD.MOV.U32 R42, RZ, RZ, 0x1 ;  /* 0x00000001ff2a7424 */ /* 0x000fe400078e00ff */
[----:B------:R-:W-:Y:S02]  /*1f10*/  IMAD.MOV.U32 R40, RZ, RZ, 0x1 ;  /* 0x00000001ff287424 */ /* 0x000fe400078e00ff */
[----:B------:R-:W-:Y:S01]  /*1f20*/  IMAD.MOV.U32 R44, RZ, RZ, 0x1 ;  /* 0x00000001ff2c7424 */ /* 0x000fe200078e00ff */
[----:B0-----:R-:W-:Y:S02]  /*1f30*/  FSEL R41, R41, +QNAN , P0 ;  /* 0x7fffffff29297808 */ /* 0x001fe40000000000 */
[----:B------:R-:W-:-:S02]  /*1f40*/  PLOP3.LUT P0, PT, PT, PT, PT, 0x80, 0x8 ;  /* 0x000000000008781c */ /* 0x000fc40003f0f070 */
[----:B------:R-:W-:-:S04]  /*1f50*/  FSETP.NE.AND P1, PT, |R41|, +INF , PT ;  /* 0x7f8000002900780b */ /* 0x000fc80003f25200 */
[----:B------:R-:W-:Y:S02]  /*1f60*/  FSEL R18, R36, R18, P1 ;  /* 0x0000001224127208 */ /* 0x000fe40000800000 */
[----:B------:R-:W-:Y:S01]  /*1f70*/  FSEL R19, R37, R19, P1 ;  /* 0x0000001325137208 */ /* 0x000fe20000800000 */
[----:B------:R-:W-:-:S06]  /*1f80*/  IMAD.WIDE R36, R14, 0x4, R26 ;  /* 0x000000040e247825 */ /* 0x000fcc00078e021a */
[----:B------:R-:W-:-:S05]  /*1f90*/  @!P1 IMAD.MOV R0, RZ, RZ, R9 ;  /* 0x000000ffff009224 */ /* 0x000fca00078e0209 */
[----:B------:R-:W-:-:S05]  /*1fa0*/  MOV R9, R0 ;  /* 0x0000000000097202 */ /* 0x000fca0000000f00 */
[----:B------:R-:W-:Y:S01]  /*1fb0*/  @P3 VIADD R0, R9, 0xffffffff ;  /* 0xffffffff09003836 */ /* 0x000fe20000000000 */
[----:B--2---:R-:W0:Y:S02]  /*1fc0*/  @P3 F2F.F64.F32 R34, R34 ;  /* 0x0000002200223310 */ /* 0x004e240000201800 */
[----:B0-----:R-:W-:Y:S02]  /*1fd0*/  @P3 DADD R32, R18, -R34 ;  /* 0x0000000012203229 */ /* 0x001fe40000000822 */
[----:B------:R-:W-:Y:S01]  /*1fe0*/  @P3 DSETP.NE.AND P2, PT, |R34|, +INF , PT ;  /* 0x7ff000002200342a */ /* 0x000fe20003f45200 */
[----:B------:R-:W-:-:S05]  /*1ff0*/  IMAD.WIDE R34, R14, 0x4, R30 ;  /* 0x000000040e227825 */ /* 0x000fca00078e021e */
[----:B------:R-:W-:Y:S01]  /*2000*/  @P3 PLOP3.LUT P0, PT, P2, PT, PT, 0x80, 0x8 ;  /* 0x000000000008381c */ /* 0x000fe2000170f070 */
[----:B------:R-:W-:Y:S01]  /*2010*/  STG.E desc[UR8][R34.64], R41 ;  /* 0x0000002922007986 */ /* 0x000fe2000c101908 */
[----:B------:R-:W-:Y:S02]  /*2020*/  @P3 FSEL R32, R32, R18, P2 ;  /* 0x0000001220203208 */ /* 0x000fe40001000000 */
[----:B------:R-:W-:-:S03]  /*2030*/  @P3 FSEL R33, R33, R19, P2 ;  /* 0x0000001321213208 */ /* 0x000fc60001000000 */
[----:B------:R-:W-:Y:S02]  /*2040*/  @P3 IMAD.MOV.U32 R18, RZ, RZ, R32 ;  /* 0x000000ffff123224 */ /* 0x000fe400078e0020 */
[----:B------:R-:W-:-:S04]  /*2050*/  @P3 IMAD.MOV.U32 R19, RZ, RZ, R33 ;  /* 0x000000ffff133224 */ /* 0x000fc800078e0021 */
[----:B------:R-:W-:Y:S02]  /*2060*/  @!P0 IMAD.MOV R0, RZ, RZ, R9 ;  /* 0x000000ffff008224 */ /* 0x000fe400078e0209 */
[----:B------:R-:W-:Y:S02]  /*2070*/  DMUL R32, R18, R22 ;  /* 0x0000001612207228 */ /* 0x000fe40000000000 */
[----:B------:R-:W-:-:S05]  /*2080*/  @P3 IMAD.MOV.U32 R9, RZ, RZ, R0 ;  /* 0x000000ffff093224 */ /* 0x000fca00078e0000 */
[----:B------:R-:W-:-:S03]  /*2090*/  ISETP.GE.AND P0, PT, R9, UR7, PT ;  /* 0x0000000709007c0c */ /* 0x000fc6000bf06270 */
[----:B------:R-:W0:Y:S02]  /*20a0*/  F2F.F32.F64 R32, R32 ;  /* 0x0000002000207310 */ /* 0x000e240000301000 */
[----:B0-----:R-:W-:-:S04]  /*20b0*/  FSEL R0, R32, +QNAN , P0 ;  /* 0x7fffffff20007808 */ /* 0x001fc80000000000 */
[----:B------:R-:W-:Y:S01]  /*20c0*/  FSETP.NE.AND P0, PT, |R0|, +INF , P1 ;  /* 0x7f8000000000780b */ /* 0x000fe20000f05200 */
[----:B------:R0:W-:Y:S03]  /*20d0*/  STG.E desc[UR8][R38.64], R0 ;  /* 0x0000000026007986 */ /* 0x0001e6000c101908 */
[----:B------:R-:W-:Y:S02]  /*20e0*/  ISETP.GE.AND P1, PT, R10, R7, P0 ;  /* 0x000000070a00720c */ /* 0x000fe40000726270 */
[----:B------:R-:W-:-:S11]  /*20f0*/  PLOP3.LUT P0, PT, PT, PT, PT, 0x8, 0x80 ;  /* 0x000000000080781c */ /* 0x000fd60003f0e170 */
[----:B------:R-:W-:Y:S01]  /*2100*/  @!P1 MOV R45, 0x7fffffff ;  /* 0x7fffffff002d9802 */ /* 0x000fe20000000f00 */
[--C-:B------:R-:W-:Y:S01]  /*2110*/  @P1 FADD R43, -R41, R0.reuse ;  /* 0x00000000292b1221 */ /* 0x100fe20000000100 */
[----:B0-----:R-:W-:Y:S01]  /*2120*/  @!P1 PRMT R0, R42, 0x7610, R0 ;  /* 0x000076102a009816 */ /* 0x001fe20000000000 */
[----:B------:R-:W-:Y:S01]  /*2130*/  @!P1 IMAD.MOV.U32 R32, RZ, RZ, R46 ;  /* 0x000000ffff209224 */ /* 0x000fe200078e002e */
[----:B------:R-:W-:Y:S01]  /*2140*/  @P1 PRMT R40, R44, 0x7610, R40 ;  /* 0x000076102c281816 */ /* 0x000fe20000000028 */
[----:B------:R2:W-:Y:S01]  /*2150*/  @!P1 STG.E desc[UR8][R36.64], R45 ;  /* 0x0000002d24009986 */ /* 0x0005e2000c101908 */
[----:B------:R-:W-:Y:S01]  /*2160*/  @!P1 IMAD.MOV.U32 R33, RZ, RZ, R47 ;  /* 0x000000ffff219224 */ /* 0x000fe200078e002f */
[----:B------:R-:W-:Y:S01]  /*2170*/  @P1 MOV R33, R47 ;  /* 0x0000002f00211202 */ /* 0x000fe20000000f00 */
[----:B------:R-:W-:Y:S01]  /*2180*/  @P1 IMAD.MOV.U32 R32, RZ, RZ, R46 ;  /* 0x000000ffff201224 */ /* 0x000fe200078e002e */
[----:B------:R2:W-:Y:S01]  /*2190*/  @P1 STG.E desc[UR8][R36.64], R43 ;  /* 0x0000002b24001986 */ /* 0x0005e2000c101908 */
[----:B------:R-:W-:-:S07]  /*21a0*/  @P1 PRMT R0, R52, 0x7610, R0 ;  /* 0x0000761034001816 */ /* 0x000fce0000000000 */
.L_x_31:
[----:B------:R-:W-:Y:S05]  /*21b0*/  BSYNC.RECONVERGENT B3 ;  /* 0x0000000000037941 */ /* 0x000fea0003800200 */
.L_x_25:
[----:B-1----:R-:W1:Y:S01]  /*21c0*/  LDC R34, c[0x0][0x388] ;  /* 0x0000e200ff227b82 */ /* 0x002e620000000800 */
[----:B------:R-:W-:Y:S02]  /*21d0*/  VIADD R12, R12, 0x2 ;  /* 0x000000020c0c7836 */ /* 0x000fe40000000000 */
[----:B------:R-:W-:-:S03]  /*21e0*/  VIADD R10, R10, 0x2 ;  /* 0x000000020a0a7836 */ /* 0x000fc60000000000 */
[----:B------:R-:W-:Y:S01]  /*21f0*/  ISETP.NE.AND P1, PT, R12, RZ, PT ;  /* 0x000000ff0c00720c */ /* 0x000fe20003f25270 */
[C---:B-1----:R-:W-:Y:S01]  /*2200*/  IMAD R51, R34.reuse, 0x2, R51 ;  /* 0x0000000222337824 */ /* 0x042fe200078e0233 */
[C---:B------:R-:W-:Y:S01]  /*2210*/  LEA R13, R34.reuse, R13, 0x1 ;  /* 0x0000000d220d7211 */ /* 0x040fe200078e08ff */
[C---:B------:R-:W-:Y:S02]  /*2220*/  IMAD R14, R34.reuse, 0x2, R14 ;  /* 0x00000002220e7824 */ /* 0x040fe400078e020e */
[C---:B------:R-:W-:Y:S02]  /*2230*/  IMAD R50, R34.reuse, 0x2, R50 ;  /* 0x0000000222327824 */ /* 0x040fe400078e0232 */
[----:B------:R-:W-:-:S06]  /*2240*/  IMAD R15, R34, 0x2, R15 ;  /* 0x00000002220f7824 */ /* 0x000fcc00078e020f */
[----:B------:R-:W-:Y:S05]  /*2250*/  @P1 BRA `(.L_x_42) ;  /* 0xffffffec004c1947 */ /* 0x000fea000383ffff */
[----:B------:R-:W-:Y:S05]  /*2260*/  BSYNC.RECONVERGENT B0 ;  /* 0x0000000000007941 */ /* 0x000fea0003800200 */
.L_x_12:
[----:B------:R-:W-:Y:S02]  /*2270*/  LOP3.LUT P1, RZ, R0, 0xff, RZ, 0xc0, !PT ;  /* 0x000000ff00ff7812 */ /* 0x000fe4000782c0ff */
[----:B------:R-:W-:Y:S02]  /*2280*/  LOP3.LUT P6, RZ, R11, 0xff, RZ, 0xc0, !PT ;  /* 0x000000ff0bff7812 */ /* 0x000fe400078cc0ff */
[----:B------:R-:W-:Y:S02]  /*2290*/  PLOP3.LUT P1, PT, P1, PT, PT, 0x8, 0x80 ;  /* 0x000000000080781c */ /* 0x000fe40000f2e170 */
[----:B------:R-:W-:Y:S02]  /*22a0*/  PLOP3.LUT P6, PT, P6, PT, PT, 0x8, 0x80 ;  /* 0x000000000080781c */ /* 0x000fe400037ce170 */
[----:B------:R-:W-:-:S11]  /*22b0*/  IADD3 R12, PT, PT, R10, -0x1, RZ ;  /* 0xffffffff0a0c7810 */ /* 0x000fd60007ffe0ff */
.L_x_11:
[----:B------:R-:W-:Y:S05]  /*22c0*/  BSYNC.RECONVERGENT B1 ;  /* 0x0000000000017941 */ /* 0x000fea0003800200 */
.L_x_10:
[----:B------:R-:W-:-:S04]  /*22d0*/  LOP3.LUT R8, R8, 0x1, RZ, 0xc0, !PT ;  /* 0x0000000108087812 */ /* 0x000fc800078ec0ff */
[----:B------:R-:W-:-:S13]  /*22e0*/  ISETP.NE.U32.AND P2, PT, R8, 0x1, PT ;  /* 0x000000010800780c */ /* 0x000fda0003f45070 */
[----:B------:R-:W-:Y:S05]  /*22f0*/  @P2 BRA `(.L_x_9) ;  /* 0x00000008000c2947 */ /* 0x000fea0003800000 */
[----:B------:R-:W1:Y:S01]  /*2300*/  LDCU UR4, c[0x0][0x388] ;  /* 0x00007100ff0477ac */ /* 0x000e620008000800 */
[----:B------:R-:W3:Y:S01]  /*2310*/  LDC.64 R14, c[0x0][0x380] ;  /* 0x0000e000ff0e7b82 */ /* 0x000ee20000000a00 */
[----:B-1----:R-:W-:-:S04]  /*2320*/  IMAD R11, R12, UR4, RZ ;  /* 0x000000040c0b7c24 */ /* 0x002fc8000f8e02ff */
[----:B------:R-:W-:-:S04]  /*2330*/  IMAD.IADD R13, R6, 0x1, R11 ;  /* 0x00000001060d7824 */ /* 0x000fc800078e020b */
[----:B---3--:R-:W-:-:S06]  /*2340*/  IMAD.WIDE R14, R13, 0x4, R14 ;  /* 0x000000040d0e7825 */ /* 0x008fcc00078e020e */
[----:B------:R-:W3:Y:S01]  /*2350*/  LDG.E.CONSTANT R14, desc[UR8][R14.64] ;  /* 0x000000080e0e7981 */ /* 0x000ee2000c1e9900 */
[----:B------:R-:W-:Y:S01]  /*2360*/  BSSY.RELIABLE B0, `(.L_x_43) ;  /* 0x000000f000007945 */ /* 0x000fe20003800100 */
[----:B---3--:R1:W3:Y:S03]  /*2370*/  F2F.F64.F32 R34, R14 ;  /* 0x0000000e00227310 */ /* 0x0082e60000201800 */
[----:B------:R-:W-:Y:S05]  /*2380*/  @P0 BRA `(.L_x_44) ;  /* 0x00000000001c0947 */ /* 0x000fea0003800000 */
[----:B---3--:R-:W-:Y:S01]  /*2390*/  DSETP.NE.AND P3, PT, |R34|, +INF , PT ;  /* 0x7ff000002200742a */ /* 0x008fe20003f65200 */
[----:B------:R-:W-:-:S13]  /*23a0*/  BSSY.RECONVERGENT B1, `(.L_x_45) ;  /* 0x0000004000017945 */ /* 0x000fda0003800200 */
[----:B------:R-:W-:Y:S05]  /*23b0*/  @!P3 BRA `(.L_x_46) ;  /* 0x000000000008b947 */ /* 0x000fea0003800000 */
[----:B-1----:R-:W-:-:S08]  /*23c0*/  DMUL R14, R24, R32 ;  /* 0x00000020180e7228 */ /* 0x002fd00000000000 */
[----:B------:R-:W-:-:S11]  /*23d0*/  DFMA R32, R34, R4, R14 ;  /* 0x000000042220722b */ /* 0x000fd6000000000e */
.L_x_46:
[----:B------:R-:W-:Y:S05]  /*23e0*/  BSYNC.RECONVERGENT B1 ;  /* 0x0000000000017941 */ /* 0x000fea0003800200 */
.L_x_45:
[----:B------:R-:W-:Y:S05]  /*23f0*/  BRA `(.L_x_47) ;  /* 0x0000000000147947 */ /* 0x000fea0003800000 */
.L_x_44:
[----:B---3--:R-:W-:-:S14]  /*2400*/  DSETP.NE.AND P3, PT, |R34|, +INF , PT ;  /* 0x7ff000002200742a */ /* 0x008fdc0003f65200 */
[----:B------:R-:W-:Y:S05]  /*2410*/  @!P3 BREAK.RELIABLE B0 ;  /* 0x000000000000b942 */ /* 0x000fea0003800100 */
[----:B------:R-:W-:Y:S05]  /*2420*/  @!P3 BRA `(.L_x_9) ;  /* 0x0000000400c0b947 */ /* 0x000fea0003800000 */
[----:B------:R-:W-:Y:S02]  /*2430*/  IMAD.MOV.U32 R32, RZ, RZ, R34 ;  /* 0x000000ffff207224 */ /* 0x000fe400078e0022 */
[----:B------:R-:W-:-:S07]  /*2440*/  IMAD.MOV.U32 R33, RZ, RZ, R35 ;  /* 0x000000ffff217224 */ /* 0x000fce00078e0023 */
.L_x_47:
[----:B------:R-:W-:Y:S05]  /*2450*/  BSYNC.RELIABLE B0 ;  /* 0x0000000000007941 */ /* 0x000fea0003800100 */
.L_x_43:
[----:B------:R-:W-:Y:S01]  /*2460*/  BSSY.RELIABLE B0, `(.L_x_48) ;  /* 0x000000e000007945 */ /* 0x000fe20003800100 */
[----:B-1----:R-:W-:-:S03]  /*2470*/  DADD R14, R34, -R32 ;  /* 0x00000000220e7229 */ /* 0x002fc60000000820 */
[----:B------:R-:W-:Y:S08]  /*2480*/  @P1 BRA `(.L_x_49) ;  /* 0x00000000001c1947 */ /* 0x000ff00003800000 */
[----:B------:R-:W-:Y:S01]  /*2490*/  DSETP.NE.AND P0, PT, |R14|, +INF , PT ;  /* 0x7ff000000e00742a */ /* 0x000fe20003f05200 */
[----:B------:R-:W-:-:S13]  /*24a0*/  BSSY.RECONVERGENT B1, `(.L_x_50) ;  /* 0x0000004000017945 */ /* 0x000fda0003800200 */
[----:B------:R-:W-:Y:S05]  /*24b0*/  @!P0 BRA `(.L_x_51) ;  /* 0x0000000000088947 */ /* 0x000fea0003800000 */
[----:B------:R-:W-:-:S08]  /*24c0*/  DMUL R24, R24, R48 ;  /* 0x0000003018187228 */ /* 0x000fd00000000000 */
[----:B------:R-:W-:-:S11]  /*24d0*/  DFMA R48, |R14|, R4, R24 ;  /* 0x000000040e30722b */ /* 0x000fd60000000218 */
.L_x_51:
[----:B------:R-:W-:Y:S05]  /*24e0*/  BSYNC.RECONVERGENT B1 ;  /* 0x0000000000017941 */ /* 0x000fea0003800200 */
.L_x_50:
[----:B------:R-:W-:Y:S05]  /*24f0*/  BRA `(.L_x_52) ;  /* 0x0000000000107947 */ /* 0x000fea0003800000 */
.L_x_49:
[----:B------:R-:W-:-:S14]  /*2500*/  DSETP.NE.AND P0, PT, |R14|, +INF , PT ;  /* 0x7ff000000e00742a */ /* 0x000fdc0003f05200 */
[----:B------:R-:W-:Y:S05]  /*2510*/  @!P0 BREAK.RELIABLE B0 ;  /* 0x0000000000008942 */ /* 0x000fea0003800100 */
[----:B------:R-:W-:Y:S05]  /*2520*/  @!P0 BRA `(.L_x_9) ;  /* 0x0000000400808947 */ /* 0x000fea0003800000 */
[----:B------:R-:W-:-:S11]  /*2530*/  DADD R48, -RZ, |R14| ;  /* 0x00000000ff307229 */ /* 0x000fd6000000050e */
.L_x_52:
[----:B------:R-:W-:Y:S05]  /*2540*/  BSYNC.RELIABLE B0 ;  /* 0x0000000000007941 */ /* 0x000fea0003800100 */
.L_x_48:
[----:B0-2---:R-:W-:Y:S01]  /*2550*/  DMUL R36, R48, R20 ;  /* 0x0000001430247228 */ /* 0x005fe20000000000 */
[----:B------:R-:W-:Y:S01]  /*2560*/  MOV R4, 0x1 ;  /* 0x0000000100047802 */ /* 0x000fe20000000f00 */
[----:B------:R-:W-:Y:S04]  /*2570*/  BSSY.RECONVERGENT B0, `(.L_x_53) ;  /* 0x000001e000007945 */ /* 0x000fe80003800200 */
[----:B------:R-:W0:Y:S04]  /*2580*/  MUFU.RCP64H R5, R37 ;  /* 0x0000002500057308 */ /* 0x000e280000001800 */
[----:B------:R-:W-:-:S02]  /*2590*/  IADD3 R0, P0, PT, R36, -0x1, RZ ;  /* 0xffffffff24007810 */ /* 0x000fc40007f1e0ff */
[----:B------:R-:W-:Y:S02]  /*25a0*/  IADD3 R8, P1, PT, RZ, R36, RZ ;  /* 0x00000024ff087210 */ /* 0x000fe40007f3e0ff */
[----:B------:R-:W-:Y:S02]  /*25b0*/  LOP3.LUT R6, R37, 0x7fffffff, RZ, 0xc0, !PT ;  /* 0x7fffffff25067812 */ /* 0x000fe400078ec0ff */
[----:B------:R-:W-:Y:S02]  /*25c0*/  ISETP.GE.U32.AND P5, PT, R0, -0x1, PT ;  /* 0xffffffff0000780c */ /* 0x000fe40003fa6070 */
[----:B------:R-:W-:Y:S02]  /*25d0*/  ISETP.GE.U32.AND P4, PT, R8, RZ, PT ;  /* 0x000000ff0800720c */ /* 0x000fe40003f86070 */
[C---:B------:R-:W-:Y:S02]  /*25e0*/  IADD3.X R8, PT, PT, R6.reuse, -0x1, RZ, P0, !PT ;  /* 0xffffffff06087810 */ /* 0x040fe400007fe4ff */
[----:B------:R-:W-:Y:S01]  /*25f0*/  IADD3.X R0, PT, PT, R6, -0x100000, RZ, P1, !PT ;  /* 0xfff0000006007810 */ /* 0x000fe20000ffe4ff */
[----:B0-----:R-:W-:Y:S01]  /*2600*/  DFMA R20, -R36, R4, 1 ;  /* 0x3ff000002414742b */ /* 0x001fe20000000104 */
[----:B------:R-:W-:-:S02]  /*2610*/  FSETP.GEU.AND P1, PT, |R15|, 6.5827683646048100446e-37, PT ;  /* 0x036000000f00780b */ /* 0x000fc40003f2e200 */
[----:B------:R-:W-:Y:S02]  /*2620*/  ISETP.GE.U32.AND.EX P5, PT, R8, 0xfffff, PT, P5 ;  /* 0x000fffff0800780c */ /* 0x000fe40003fa6150 */
[----:B------:R-:W-:-:S03]  /*2630*/  ISETP.GE.U32.AND.EX P4, PT, R0, 0x7fe00000, PT, P4 ;  /* 0x7fe000000000780c */ /* 0x000fc60003f86140 */
[----:B------:R-:W-:-:S08]  /*2640*/  DFMA R20, R20, R20, R20 ;  /* 0x000000141414722b */ /* 0x000fd00000000014 */
[----:B------:R-:W-:-:S08]  /*2650*/  DFMA R20, R4, R20, R4 ;  /* 0x000000140414722b */ /* 0x000fd00000000004 */
[----:B------:R-:W-:-:S08]  /*2660*/  DFMA R4, -R36, R20, 1 ;  /* 0x3ff000002404742b */ /* 0x000fd00000000114 */
[----:B------:R-:W-:-:S08]  /*2670*/  DFMA R4, R20, R4, R20 ;  /* 0x000000041404722b */ /* 0x000fd00000000014 */
[----:B------:R-:W-:-:S08]  /*2680*/  DMUL R20, R14, R4 ;  /* 0x000000040e147228 */ /* 0x000fd00000000000 */
[----:B------:R-:W-:-:S08]  /*2690*/  DFMA R24, -R36, R20, R14 ;  /* 0x000000142418722b */ /* 0x000fd0000000010e */
[----:B------:R-:W-:-:S10]  /*26a0*/  DFMA R4, R4, R24, R20 ;  /* 0x000000180404722b */ /* 0x000fd40000000014 */
[----:B------:R-:W-:-:S05]  /*26b0*/  FFMA R6, RZ, R37, R5 ;  /* 0x00000025ff067223 */ /* 0x000fca0000000005 */
[----:B------:R-:W-:-:S13]  /*26c0*/  FSETP.GT.AND P0, PT, |R6|, 1.469367938527859385e-39, PT ;  /* 0x001000000600780b */ /* 0x000fda0003f04200 */
[----:B------:R-:W-:Y:S05]  /*26d0*/  @P0 BRA P1, `(.L_x_54) ;  /* 0x00000000001c0947 */ /* 0x000fea0000800000 */
[----:B------:R-:W-:Y:S01]  /*26e0*/  IMAD.MOV.U32 R34, RZ, RZ, R14 ;  /* 0x000000ffff227224 */ /* 0x000fe200078e000e */
[----:B------:R-:W-:Y:S01]  /*26f0*/  MOV R0, 0x2730 ;  /* 0x0000273000007802 */ /* 0x000fe20000000f00 */
[----:B------:R-:W-:Y:S02]  /*2700*/  IMAD.MOV.U32 R35, RZ, RZ, R15 ;  /* 0x000000ffff237224 */ /* 0x000fe400078e000f */
[----:B------:R-:W-:-:S07]  /*2710*/  IMAD.MOV.U32 R41, RZ, RZ, R37 ;  /* 0x000000ffff297224 */ /* 0x000fce00078e0025 */
[----:B------:R-:W-:Y:S05]  /*2720*/  CALL.REL.NOINC `($__internal_1_$__cuda_sm20_div_rn_f64_full) ;  /* 0x0000000c00d07944 */ /* 0x000fea0003c00000 */
[----:B------:R-:W-:Y:S01]  /*2730*/  MOV R4, R40 ;  /* 0x0000002800047202 */ /* 0x000fe20000000f00 */
[----:B------:R-:W-:-:S07]  /*2740*/  IMAD.MOV.U32 R5, RZ, RZ, R41 ;  /* 0x000000ffff057224 */ /* 0x000fce00078e0029 */
.L_x_54:
[----:B------:R-:W-:Y:S05]  /*2750*/  BSYNC.RECONVERGENT B0 ;  /* 0x0000000000007941 */ /* 0x000fea0003800200 */
.L_x_53:
[----:B------:R-:W-:Y:S01]  /*2760*/  FSEL R4, R4, RZ, P3 ;  /* 0x000000ff04047208 */ /* 0x000fe20001800000 */
[----:B------:R-:W-:Y:S01]  /*2770*/  BSSY.RECONVERGENT B0, `(.L_x_55) ;  /* 0x0000010000007945 */ /* 0x000fe20003800200 */
[----:B------:R-:W-:Y:S02]  /*2780*/  FSEL R5, R5, +QNAN , P3 ;  /* 0x7ff8000005057808 */ /* 0x000fe40001800000 */
[----:B------:R-:W-:Y:S02]  /*2790*/  @P5 FSEL R4, R4, RZ, !P4 ;  /* 0x000000ff04045208 */ /* 0x000fe40006000000 */
[----:B------:R-:W-:Y:S01]  /*27a0*/  @P5 FSEL R5, R5, +QNAN , !P4 ;  /* 0x7ff8000005055808 */ /* 0x000fe20006000000 */
[----:B------:R-:W-:Y:S06]  /*27b0*/  @P6 BRA `(.L_x_56) ;  /* 0x00000000001c6947 */ /* 0x000fec0003800000 */
[----:B------:R-:W-:Y:S01]  /*27c0*/  DSETP.NE.AND P1, PT, |R4|, +INF , PT ;  /* 0x7ff000000400742a */ /* 0x000fe20003f25200 */
[----:B------:R-:W-:-:S13]  /*27d0*/  PLOP3.LUT P0, PT, PT, PT, PT, 0x8, 0x80 ;  /* 0x000000000080781c */ /* 0x000fda0003f0e170 */
[----:B------:R-:W-:Y:S05]  /*27e0*/  @!P1 BRA `(.L_x_57) ;  /* 0x0000000000209947 */ /* 0x000fea0003800000 */
[----:B------:R-:W-:-:S08]  /*27f0*/  DADD R14, -R2, 1 ;  /* 0x3ff00000020e7429 */ /* 0x000fd00000000100 */
[----:B------:R-:W-:-:S08]  /*2800*/  DMUL R16, R14, R16 ;  /* 0x000000100e107228 */ /* 0x000fd00000000000 */
[----:B------:R-:W-:Y:S01]  /*2810*/  DFMA R16, R4, R2, R16 ;  /* 0x000000020410722b */ /* 0x000fe20000000010 */
[----:B------:R-:W-:Y:S10]  /*2820*/  BRA `(.L_x_57) ;  /* 0x0000000000107947 */ /* 0x000ff40003800000 */
.L_x_56:
[----:B------:R-:W-:-:S06]  /*2830*/  DSETP.NE.AND P1, PT, |R4|, +INF , PT ;  /* 0x7ff000000400742a */ /* 0x000fcc0003f25200 */
[----:B------:R-:W-:Y:S02]  /*2840*/  PLOP3.LUT P0, PT, P1, PT, PT, 0x8, 0x80 ;  /* 0x000000000080781c */ /* 0x000fe40000f0e170 */
[----:B------:R-:W-:Y:S02]  /*2850*/  FSEL R16, R16, R4, !P1 ;  /* 0x0000000410107208 */ /* 0x000fe40004800000 */
[----:B------:R-:W-:-:S09]  /*2860*/  FSEL R17, R17, R5, !P1 ;  /* 0x0000000511117208 */ /* 0x000fd20004800000 */
.L_x_57:
[----:B------:R-:W-:Y:S05]  /*2870*/  BSYNC.RECONVERGENT B0 ;  /* 0x0000000000007941 */ /* 0x000fea0003800200 */
.L_x_55:
[----:B------:R-:W0:Y:S02]  /*2880*/  LDCU UR4, c[0x0][0x398] ;  /* 0x00007300ff0477ac */ /* 0x000e240008000800 */
[----:B0-----:R-:W-:-:S13]  /*2890*/  ISETP.GE.AND P3, PT, R12, UR4, PT ;  /* 0x000000040c007c0c */ /* 0x001fda000bf66270 */
[----:B------:R-:W0:Y:S01]  /*28a0*/  @P3 LDC R5, c[0x0][0x388] ;  /* 0x0000e200ff053b82 */ /* 0x000e220000000800 */
[----:B------:R-:W-:-:S04]  /*28b0*/  @P3 VIADD R0, R12, -UR4 ;  /* 0x800000040c003c36 */ /* 0x000fc80008000000 */
[----:B0-----:R-:W-:-:S04]  /*28c0*/  @P3 IMAD R5, R0, R5, RZ ;  /* 0x0000000500053224 */ /* 0x001fc800078e02ff */
[----:B------:R-:W-:-:S06]  /*28d0*/  @P3 IMAD.WIDE R4, R5, 0x4, R30 ;  /* 0x0000000405043825 */ /* 0x000fcc00078e021e */
[----:B------:R-:W2:Y:S01]  /*28e0*/  @P3 LDG.E R4, desc[UR8][R4.64] ;  /* 0x0000000804043981 */ /* 0x000ea2000c1e1900 */
[----:B------:R-:W0:Y:S01]  /*28f0*/  F2F.F32.F64 R0, R16 ;  /* 0x0000001000007310 */ /* 0x000e220000301000 */
[----:B------:R-:W-:Y:S01]  /*2900*/  DADD R2, R16, R18 ;  /* 0x0000000010027229 */ /* 0x000fe20000000012 */
[----:B0-----:R-:W-:Y:S01]  /*2910*/  FSEL R13, R0, +QNAN , !P0 ;  /* 0x7fffffff000d7808 */ /* 0x001fe20004000000 */
[----:B------:R-:W-:Y:S01]  /*2920*/  VIADD R0, R9, 0x1 ;  /* 0x0000000109007836 */ /* 0x000fe20000000000 */
[----:B------:R-:W-:Y:S02]  /*2930*/  PLOP3.LUT P0, PT, PT, PT, PT, 0x80, 0x8 ;  /* 0x000000000008781c */ /* 0x000fe40003f0f070 */
[----:B------:R-:W-:-:S05]  /*2940*/  FSETP.NE.AND P1, PT, |R13|, +INF , PT ;  /* 0x7f8000000d00780b */ /* 0x000fca0003f25200 */
[----:B------:R-:W-:Y:S02]  /*2950*/  FSEL R2, R2, R18, P1 ;  /* 0x0000001202027208 */ /* 0x000fe40000800000 */
[----:B------:R-:W-:-:S06]  /*2960*/  FSEL R3, R3, R19, P1 ;  /* 0x0000001303037208 */ /* 0x000fcc0000800000 */
[----:B------:R-:W-:Y:S02]  /*2970*/  @!P1 IMAD.MOV R0, RZ, RZ, R9 ;  /* 0x000000ffff009224 */ /* 0x000fe400078e0209 */
[C---:B------:R-:W-:Y:S01]  /*2980*/  IMAD.WIDE R8, R11.reuse, 0x4, R26 ;  /* 0x000000040b087825 */ /* 0x040fe200078e021a */
[----:B--2---:R0:W1:Y:S03]  /*2990*/  @P3 F2F.F64.F32 R14, R4 ;  /* 0x00000004000e3310 */ /* 0x0040660000201800 */
[----:B0-----:R-:W-:Y:S01]  /*29a0*/  IMAD.WIDE R4, R11, 0x4, R28 ;  /* 0x000000040b047825 */ /* 0x001fe200078e021c */
[----:B-1----:R-:W-:Y:S02]  /*29b0*/  @P3 DADD R18, R2, -R14 ;  /* 0x0000000002123229 */ /* 0x002fe4000000080e */
[----:B------:R-:W-:-:S06]  /*29c0*/  @P3 DSETP.NE.AND P2, PT, |R14|, +INF , PT ;  /* 0x7ff000000e00342a */ /* 0x000fcc0003f45200 */
[----:B------:R-:W-:Y:S02]  /*29d0*/  @P3 PLOP3.LUT P0, PT, P2, PT, PT, 0x80, 0x8 ;  /* 0x000000000008381c */ /* 0x000fe4000170f070 */
[----:B------:R-:W-:Y:S02]  /*29e0*/  @P3 FSEL R19, R19, R3, P2 ;  /* 0x0000000313133208 */ /* 0x000fe40001000000 */
[----:B------:R-:W-:-:S03]  /*29f0*/  @P3 FSEL R6, R18, R2, P2 ;  /* 0x0000000212063208 */ /* 0x000fc60001000000 */
[----:B------:R-:W-:Y:S01]  /*2a00*/  @P3 IMAD.MOV.U32 R3, RZ, RZ, R19 ;  /* 0x000000ffff033224 */ /* 0x000fe200078e0013 */
[----:B------:R-:W-:-:S06]  /*2a10*/  @P3 MOV R2, R6 ;  /* 0x0000000600023202 */ /* 0x000fcc0000000f00 */
[----:B------:R-:W-:Y:S01]  /*2a20*/  DMUL R22, R2, R22 ;  /* 0x0000001602167228 */ /* 0x000fe20000000000 */
[C---:B------:R-:W-:Y:S01]  /*2a30*/  @P3 VIADD R2, R0.reuse, 0xffffffff ;  /* 0xffffffff00023836 */ /* 0x040fe20000000000 */
[----:B------:R-:W-:-:S05]  /*2a40*/  @!P0 IADD3 R2, PT, PT, R0, RZ, RZ ;  /* 0x000000ff00028210 */ /* 0x000fca0007ffe0ff */
[----:B------:R-:W-:-:S03]  /*2a50*/  @P3 IMAD.MOV.U32 R0, RZ, RZ, R2 ;  /* 0x000000ffff003224 */ /* 0x000fc600078e0002 */
[----:B------:R-:W0:Y:S01]  /*2a60*/  F2F.F32.F64 R22, R22 ;  /* 0x0000001600167310 */ /* 0x000e220000301000 */
[----:B------:R-:W-:Y:S01]  /*2a70*/  IMAD.WIDE R2, R11, 0x4, R30 ;  /* 0x000000040b027825 */ /* 0x000fe200078e021e */
[----:B------:R-:W-:-:S04]  /*2a80*/  ISETP.GE.AND P0, PT, R0, UR4, PT ;  /* 0x0000000400007c0c */ /* 0x000fc8000bf06270 */
[----:B------:R3:W-:Y:S01]  /*2a90*/  STG.E desc[UR8][R2.64], R13 ;  /* 0x0000000d02007986 */ /* 0x0007e2000c101908 */
[----:B0-----:R-:W-:-:S04]  /*2aa0*/  FSEL R0, R22, +QNAN , P0 ;  /* 0x7fffffff16007808 */ /* 0x001fc80000000000 */
[----:B------:R-:W-:Y:S01]  /*2ab0*/  FSETP.NE.AND P0, PT, |R0|, +INF , PT ;  /* 0x7f8000000000780b */ /* 0x000fe20003f05200 */
[----:B------:R3:W-:Y:S03]  /*2ac0*/  STG.E desc[UR8][R4.64], R0 ;  /* 0x0000000004007986 */ /* 0x0007e6000c101908 */
[----:B------:R-:W-:-:S04]  /*2ad0*/  FSETP.NE.AND P0, PT, |R13|, +INF , P0 ;  /* 0x7f8000000d00780b */ /* 0x000fc80000705200 */
[----:B------:R-:W-:-:S13]  /*2ae0*/  ISETP.GE.AND P0, PT, R12, R7, P0 ;  /* 0x000000070c00720c */ /* 0x000fda0000706270 */
[----:B------:R-:W-:Y:S02]  /*2af0*/  @!P0 IMAD.MOV.U32 R15, RZ, RZ, 0x7fffffff ;  /* 0x7fffffffff0f8424 */ /* 0x000fe400078e00ff */
[----:B------:R-:W-:-:S03]  /*2b00*/  @P0 FADD R11, -R13, R0 ;  /* 0x000000000d0b0221 */ /* 0x000fc60000000100 */
[----:B------:R3:W-:Y:S04]  /*2b10*/  @!P0 STG.E desc[UR8][R8.64], R15 ;  /* 0x0000000f08008986 */ /* 0x0007e8000c101908 */
[----:B------:R3:W-:Y:S02]  /*2b20*/  @P0 STG.E desc[UR8][R8.64], R11 ;  /* 0x0000000b08000986 */ /* 0x0007e4000c101908 */
.L_x_9:
[----:B------:R-:W-:Y:S05]  /*2b30*/  BSYNC.RECONVERGENT B2 ;  /* 0x0000000000027941 */ /* 0x000fea0003800200 */
.L_x_8:
[----:B------:R-:W-:Y:S05]  /*2b40*/  WARPSYNC.ALL ;  /* 0x0000000000007948 */ /* 0x000fea0003800000 */
[----:B------:R-:W3:Y:S02]  /*2b50*/  LDCU UR4, c[0x0][0x38c] ;  /* 0x00007180ff0477ac */ /* 0x000ee40008000800 */
[----:B---3--:R-:W-:-:S04]  /*2b60*/  VIMNMX R0, PT, PT, R7, UR4, PT ;  /* 0x0000000407007c48 */ /* 0x008fc8000bfe0100 */
[----:B------:R-:W-:-:S13]  /*2b70*/  ISETP.GE.AND P0, PT, R0, 0x1, PT ;  /* 0x000000010000780c */ /* 0x000fda0003f06270 */
[----:B------:R-:W-:Y:S05]  /*2b80*/  @!P0 EXIT ;  /* 0x000000000000894d */ /* 0x000fea0003800000 */
[----:B------:R-:W-:Y:S01]  /*2b90*/  VIMNMX.U32 R7, PT, PT, R7, UR4, PT ;  /* 0x0000000407077c48 */ /* 0x000fe2000bfe0000 */
[----:B------:R-:W-:Y:S01]  /*2ba0*/  BSSY.RECONVERGENT B0, `(.L_x_58) ;  /* 0x000003f000007945 */ /* 0x000fe20003800200 */
[----:B------:R-:W-:Y:S02]  /*2bb0*/  IMAD.MOV.U32 R0, RZ, RZ, RZ ;  /* 0x000000ffff007224 */ /* 0x000fe400078e00ff */
[C---:B------:R-:W-:Y:S02]  /*2bc0*/  ISETP.GE.U32.AND P0, PT, R7.reuse, 0x8, PT ;  /* 0x000000080700780c */ /* 0x040fe40003f06070 */
[----:B------:R-:W-:-:S04]  /*2bd0*/  LOP3.LUT R24, R7, 0x7, RZ, 0xc0, !PT ;  /* 0x0000000707187812 */ /* 0x000fc800078ec0ff */
[----:B------:R-:W-:-:S07]  /*2be0*/  ISETP.NE.AND P1, PT, R24, RZ, PT ;  /* 0x000000ff1800720c */ /* 0x000fce0003f25270 */
[----:B------:R-:W-:Y:S06]  /*2bf0*/  @!P0 BRA `(.L_x_59) ;  /* 0x0000000000e48947 */ /* 0x000fec0003800000 */
[----:B------:R-:W3:Y:S01]  /*2c00*/  LDC R35, c[0x0][0x388] ;  /* 0x0000e200ff237b82 */ /* 0x000ee20000000800 */
[----:B------:R-:W-:Y:S02]  /*2c10*/  LOP3.LUT R0, R7, 0x7ffffff8, RZ, 0xc0, !PT ;  /* 0x7ffffff807007812 */ /* 0x000fe400078ec0ff */
[----:B------:R-:W-:-:S03]  /*2c20*/  MOV R25, RZ ;  /* 0x000000ff00197202 */ /* 0x000fc60000000f00 */
[----:B------:R-:W-:-:S07]  /*2c30*/  IMAD.MOV R6, RZ, RZ, -R0 ;  /* 0x000000ffff067224 */ /* 0x000fce00078e0a00 */
.L_x_60:
[----:B0-----:R-:W-:-:S04]  /*2c40*/  IMAD.WIDE R2, R25, 0x4, R30 ;  /* 0x0000000419027825 */ /* 0x001fc800078e021e */
[----:B------:R-:W-:-:S04]  /*2c50*/  IMAD.WIDE R4, R25, 0x4, R28 ;  /* 0x0000000419047825 */ /* 0x000fc800078e021c */
[----:B------:R-:W-:Y:S01]  /*2c60*/  IMAD.WIDE R8, R25, 0x4, R26 ;  /* 0x0000000419087825 */ /* 0x000fe200078e021a */
[----:B---3--:R-:W-:-:S03]  /*2c70*/  LEA R25, R35, R25, 0x3 ;  /* 0x0000001923197211 */ /* 0x008fc600078e18ff */
[----:B------:R-:W-:-:S04]  /*2c80*/  IMAD.WIDE R10, R35, 0x4, R2 ;  /* 0x00000004230a7825 */ /* 0x000fc800078e0202 */
[----:B------:R-:W-:-:S04]  /*2c90*/  IMAD.WIDE R12, R35, 0x4, R4 ;  /* 0x00000004230c7825 */ /* 0x000fc800078e0204 */
[----:B-1----:R-:W-:-:S04]  /*2ca0*/  IMAD.WIDE R14, R35, 0x4, R8 ;  /* 0x00000004230e7825 */ /* 0x002fc800078e0208 */
[----:B------:R-:W-:Y:S02]  /*2cb0*/  IMAD.MOV.U32 R33, RZ, RZ, 0x7fffffff ;  /* 0x7fffffffff217424 */ /* 0x000fe400078e00ff */
[----:B------:R-:W-:-:S03]  /*2cc0*/  IMAD.WIDE R16, R35, 0x4, R10 ;  /* 0x0000000423107825 */ /* 0x000fc600078e020a */
[----:B------:R1:W-:Y:S01]  /*2cd0*/  STG.E desc[UR8][R2.64], R33 ;  /* 0x0000002102007986 */ /* 0x0003e2000c101908 */
[----:B------:R-:W-:-:S03]  /*2ce0*/  IMAD.WIDE R18, R35, 0x4, R12 ;  /* 0x0000000423127825 */ /* 0x000fc600078e020c */
[----:B------:R3:W-:Y:S01]  /*2cf0*/  STG.E desc[UR8][R4.64], R33 ;  /* 0x0000002104007986 */ /* 0x0007e2000c101908 */
[----:B0-----:R-:W-:-:S03]  /*2d00*/  IMAD.WIDE R20, R35, 0x4, R14 ;  /* 0x0000000423147825 */ /* 0x001fc600078e020e */
[----:B------:R0:W-:Y:S01]  /*2d10*/  STG.E desc[UR8][R8.64], R33 ;  /* 0x0000002108007986 */ /* 0x0001e2000c101908 */
[----:B------:R-:W-:-:S03]  /*2d20*/  IMAD.WIDE R22, R35, 0x4, R18 ;  /* 0x0000000423167825 */ /* 0x000fc600078e0212 */
[----:B------:R4:W-:Y:S01]  /*2d30*/  STG.E desc[UR8][R10.64], R33 ;  /* 0x000000210a007986 */ /* 0x0009e2000c101908 */
[----:B-1----:R-:W-:-:S03]  /*2d40*/  IMAD.WIDE R2, R35, 0x4, R16 ;  /* 0x0000000423027825 */ /* 0x002fc600078e0210 */
[----:B------:R1:W-:Y:S01]  /*2d50*/  STG.E desc[UR8][R12.64], R33 ;  /* 0x000000210c007986 */ /* 0x0003e2000c101908 */
[----:B---3--:R-:W-:-:S03]  /*2d60*/  IMAD.WIDE R4, R35, 0x4, R20 ;  /* 0x0000000423047825 */ /* 0x008fc600078e0214 */
[----:B------:R3:W-:Y:S01]  /*2d70*/  STG.E desc[UR8][R14.64], R33 ;  /* 0x000000210e007986 */ /* 0x0007e2000c101908 */
[----:B0-----:R-:W-:-:S03]  /*2d80*/  IMAD.WIDE R8, R35, 0x4, R2 ;  /* 0x0000000423087825 */ /* 0x001fc600078e0202 */
[----:B------:R0:W-:Y:S01]  /*2d90*/  STG.E desc[UR8][R16.64], R33 ;  /* 0x0000002110007986 */ /* 0x0001e2000c101908 */
[----:B----4-:R-:W-:-:S03]  /*2da0*/  IMAD.WIDE R10, R35, 0x4, R22 ;  /* 0x00000004230a7825 */ /* 0x010fc600078e0216 */
        /* <DEDUP_REMOVED lines=21> */
[----:B------:R-:W-:-:S03]  /*2f00*/  VIADD R6, R6, 0x8 ;  /* 0x0000000806067836 */ /* 0x000fc60000000000 */
[----:B------:R0:W-:Y:S02]  /*2f10*/  STG.E desc[UR8][R2.64], R33 ;  /* 0x0000002102007986 */ /* 0x0001e4000c101908 */
[----:B------:R-:W-:Y:S02]  /*2f20*/  ISETP.NE.AND P0, PT, R6, RZ, PT ;  /* 0x000000ff0600720c */ /* 0x000fe40003f05270 */
[----:B------:R0:W-:Y:S04]  /*2f30*/  STG.E desc[UR8][R20.64], R33 ;  /* 0x0000002114007986 */ /* 0x0001e8000c101908 */
[----:B------:R0:W-:Y:S04]  /*2f40*/  STG.E desc[UR8][R22.64], R33 ;  /* 0x0000002116007986 */ /* 0x0001e8000c101908 */
[----:B------:R0:W-:Y:S04]  /*2f50*/  STG.E desc[UR8][R4.64], R33 ;  /* 0x0000002104007986 */ /* 0x0001e8000c101908 */
[----:B------:R0:W-:Y:S04]  /*2f60*/  STG.E desc[UR8][R8.64], R33 ;  /* 0x0000002108007986 */ /* 0x0001e8000c101908 */
[----:B------:R0:W-:Y:S01]  /*2f70*/  STG.E desc[UR8][R10.64], R33 ;  /* 0x000000210a007986 */ /* 0x0001e2000c101908 */
[----:B------:R-:W-:Y:S05]  /*2f80*/  @P0 BRA `(.L_x_60) ;  /* 0xfffffffc002c0947 */ /* 0x000fea000383ffff */
.L_x_59:
[----:B------:R-:W-:Y:S05]  /*2f90*/  BSYNC.RECONVERGENT B0 ;  /* 0x0000000000007941 */ /* 0x000fea0003800200 */
.L_x_58:
[----:B------:R-:W-:Y:S05]  /*2fa0*/  @!P1 EXIT ;  /* 0x000000000000994d */ /* 0x000fea0003800000 */
[----:B------:R-:W-:Y:S01]  /*2fb0*/  ISETP.GE.U32.AND P0, PT, R24, 0x4, PT ;  /* 0x000000041800780c */ /* 0x000fe20003f06070 */
[----:B------:R-:W-:Y:S01]  /*2fc0*/  BSSY.RECONVERGENT B0, `(.L_x_61) ;  /* 0x0000020000007945 */ /* 0x000fe20003800200 */
[----:B------:R-:W-:-:S04]  /*2fd0*/  LOP3.LUT R6, R7, 0x3, RZ, 0xc0, !PT ;  /* 0x0000000307067812 */ /* 0x000fc800078ec0ff */
[----:B------:R-:W-:-:S07]  /*2fe0*/  ISETP.NE.AND P1, PT, R6, RZ, PT ;  /* 0x000000ff0600720c */ /* 0x000fce0003f25270 */
[----:B------:R-:W-:Y:S06]  /*2ff0*/  @!P0 BRA `(.L_x_62) ;  /* 0x0000000000708947 */ /* 0x000fec0003800000 */
[----:B------:R-:W3:Y:S01]  /*3000*/  LDC R25, c[0x0][0x388] ;  /* 0x0000e200ff197b82 */ /* 0x000ee20000000800 */
[----:B0-----:R-:W-:Y:S02]  /*3010*/  IMAD.MOV.U32 R33, RZ, RZ, 0x7fffffff ;  /* 0x7fffffffff217424 */ /* 0x001fe400078e00ff */
[C---:B---3--:R-:W-:Y:S02]  /*3020*/  IMAD R9, R0.reuse, R25, RZ ;  /* 0x0000001900097224 */ /* 0x048fe400078e02ff */
[----:B------:R-:W-:Y:S02]  /*3030*/  VIADD R0, R0, 0x4 ;  /* 0x0000000400007836 */ /* 0x000fe40000000000 */
        /* <DEDUP_REMOVED lines=9> */
[C---:B-1----:R-:W-:Y:S01]  /*30d0*/  IMAD.WIDE R14, R25.reuse, 0x4, R8 ;  /* 0x00000004190e7825 */ /* 0x042fe200078e0208 */
        /* <DEDUP_REMOVED lines=11> */
[----:B---3--:R-:W-:Y:S01]  /*3190*/  IMAD.WIDE R4, R25, 0x4, R20 ;  /* 0x0000000419047825 */ /* 0x008fe200078e0214 */
[----:B------:R4:W-:Y:S04]  /*31a0*/  STG.E desc[UR8][R22.64], R33 ;  /* 0x0000002116007986 */ /* 0x0009e8000c101908 */
[----:B------:R4:W-:Y:S02]  /*31b0*/  STG.E desc[UR8][R4.64], R33 ;  /* 0x0000002104007986 */ /* 0x0009e4000c101908 */
.L_x_62:
[----:B------:R-:W-:Y:S05]  /*31c0*/  BSYNC.RECONVERGENT B0 ;  /* 0x0000000000007941 */ /* 0x000fea0003800200 */
.L_x_61:
[----:B------:R-:W-:Y:S05]  /*31d0*/  @!P1 EXIT ;  /* 0x000000000000994d */ /* 0x000fea0003800000 */
[----:B------:R-:W-:Y:S01]  /*31e0*/  ISETP.NE.AND P0, PT, R6, 0x1, PT ;  /* 0x000000010600780c */ /* 0x000fe20003f05270 */
[----:B------:R-:W-:Y:S01]  /*31f0*/  BSSY.RECONVERGENT B0, `(.L_x_63) ;  /* 0x0000014000007945 */ /* 0x000fe20003800200 */
[----:B------:R-:W-:-:S04]  /*3200*/  LOP3.LUT R7, R7, 0x1, RZ, 0xc0, !PT ;  /* 0x0000000107077812 */ /* 0x000fc800078ec0ff */
[----:B------:R-:W-:-:S07]  /*3210*/  ISETP.NE.U32.AND P1, PT, R7, 0x1, PT ;  /* 0x000000010700780c */ /* 0x000fce0003f25070 */
[----:B------:R-:W-:Y:S06]  /*3220*/  @!P0 BRA `(.L_x_64) ;  /* 0x0000000000408947 */ /* 0x000fec0003800000 */
[----:B0---4-:R-:W0:Y:S01]  /*3230*/  LDC R13, c[0x0][0x388] ;  /* 0x0000e200ff0d7b82 */ /* 0x011e220000000800 */
[----:B------:R-:W-:Y:S02]  /*3240*/  IMAD.MOV.U32 R15, RZ, RZ, 0x7fffffff ;  /* 0x7fffffffff0f7424 */ /* 0x000fe400078e00ff */
[C---:B0-----:R-:W-:Y:S01]  /*3250*/  IMAD R7, R0.reuse, R13, RZ ;  /* 0x0000000d00077224 */ /* 0x041fe200078e02ff */
[----:B------:R-:W-:-:S03]  /*3260*/  IADD3 R0, PT, PT, R0, 0x2, RZ ;  /* 0x0000000200007810 */ /* 0x000fc60007ffe0ff */
        /* <DEDUP_REMOVED lines=12> */
.L_x_64:
[----:B------:R-:W-:Y:S05]  /*3330*/  BSYNC.RECONVERGENT B0 ;  /* 0x0000000000007941 */ /* 0x000fea0003800200 */
.L_x_63:
[----:B------:R-:W-:Y:S05]  /*3340*/  @P1 EXIT ;  /* 0x000000000000194d */ /* 0x000fea0003800000 */
[----:B------:R-:W5:Y:S01]  /*3350*/  LDCU UR4, c[0x0][0x388] ;  /* 0x00007100ff0477ac */ /* 0x000f620008000800 */
[----:B0--34-:R-:W-:Y:S02]  /*3360*/  IMAD.MOV.U32 R5, RZ, RZ, 0x7fffffff ;  /* 0x7fffffffff057424 */ /* 0x019fe400078e00ff */
[----:B-----5:R-:W-:-:S04]  /*3370*/  IMAD R3, R0, UR4, RZ ;  /* 0x0000000400037c24 */ /* 0x020fc8000f8e02ff */
[----:B------:R-:W-:-:S04]  /*3380*/  IMAD.WIDE R30, R3, 0x4, R30 ;  /* 0x00000004031e7825 */ /* 0x000fc800078e021e */
[C---:B------:R-:W-:Y:S01]  /*3390*/  IMAD.WIDE R28, R3.reuse, 0x4, R28 ;  /* 0x00000004031c7825 */ /* 0x040fe200078e021c */
[----:B------:R-:W-:Y:S03]  /*33a0*/  STG.E desc[UR8][R30.64], R5 ;  /* 0x000000051e007986 */ /* 0x000fe6000c101908 */
[----:B------:R-:W-:Y:S01]  /*33b0*/  IMAD.WIDE R26, R3, 0x4, R26 ;  /* 0x00000004031a7825 */ /* 0x000fe200078e021a */
[----:B------:R-:W-:Y:S04]  /*33c0*/  STG.E desc[UR8][R28.64], R5 ;  /* 0x000000051c007986 */ /* 0x000fe8000c101908 */
[----:B------:R-:W-:Y:S01]  /*33d0*/  STG.E desc[UR8][R26.64], R5 ;  /* 0x000000051a007986 */ /* 0x000fe2000c101908 */
[----:B------:R-:W-:Y:S05]  /*33e0*/  EXIT ;  /* 0x000000000000794d */ /* 0x000fea0003800000 */
        .weak           $__internal_0_$__cuda_sm20_dblrcp_rn_slowpath_v3
        .type           $__internal_0_$__cuda_sm20_dblrcp_rn_slowpath_v3,@function
        .size           $__internal_0_$__cuda_sm20_dblrcp_rn_slowpath_v3,($__internal_1_$__cuda_sm20_div_rn_f64_full - $__internal_0_$__cuda_sm20_dblrcp_rn_slowpath_v3)
$__internal_0_$__cuda_sm20_dblrcp_rn_slowpath_v3:
[----:B------:R-:W-:-:S14]  /*33f0*/  DSETP.GTU.AND P0, PT, |R8|, +INF , PT ;  /* 0x7ff000000800742a */ /* 0x000fdc0003f0c200 */
[----:B------:R-:W-:Y:S05]  /*3400*/  @P0 BRA `(.L_x_65) ;  /* 0x00000000007c0947 */ /* 0x000fea0003800000 */
[----:B------:R-:W-:-:S05]  /*3410*/  LOP3.LUT R0, R9, 0x7fffffff, RZ, 0xc0, !PT ;  /* 0x7fffffff09007812 */ /* 0x000fca00078ec0ff */
[----:B------:R-:W-:-:S05]  /*3420*/  VIADD R10, R0, 0xffffffff ;  /* 0xffffffff000a7836 */ /* 0x000fca0000000000 */
[----:B------:R-:W-:-:S13]  /*3430*/  ISETP.GE.U32.AND P0, PT, R10, 0x7fefffff, PT ;  /* 0x7fefffff0a00780c */ /* 0x000fda0003f06070 */
[----:B------:R-:W-:Y:S01]  /*3440*/  @P0 LOP3.LUT R11, R9, 0x7ff00000, RZ, 0x3c, !PT ;  /* 0x7ff00000090b0812 */ /* 0x000fe200078e3cff */
[----:B------:R-:W-:Y:S01]  /*3450*/  @P0 IMAD.MOV.U32 R10, RZ, RZ, RZ ;  /* 0x000000ffff0a0224 */ /* 0x000fe200078e00ff */
[----:B------:R-:W-:Y:S06]  /*3460*/  @P0 BRA `(.L_x_66) ;  /* 0x00000000006c0947 */ /* 0x000fec0003800000 */
[----:B------:R-:W-:-:S13]  /*3470*/  ISETP.GE.U32.AND P0, PT, R0, 0x1000001, PT ;  /* 0x010000010000780c */ /* 0x000fda0003f06070 */
[----:B------:R-:W-:Y:S05]  /*3480*/  @!P0 BRA `(.L_x_67) ;  /* 0x0000000000348947 */ /* 0x000fea0003800000 */
[----:B------:R-:W-:Y:S01]  /*3490*/  IADD3 R11, PT, PT, R9, -0x3fe00000, RZ ;  /* 0xc0200000090b7810 */ /* 0x000fe20007ffe0ff */
[----:B------:R-:W-:-:S03]  /*34a0*/  IMAD.MOV.U32 R10, RZ, RZ, R8 ;  /* 0x000000ffff0a7224 */ /* 0x000fc600078e0008 */
[----:B------:R-:W0:Y:S03]  /*34b0*/  MUFU.RCP64H R15, R11 ;  /* 0x0000000b000f7308 */ /* 0x000e260000001800 */
[----:B0-----:R-:W-:-:S08]  /*34c0*/  DFMA R16, -R10, R14, 1 ;  /* 0x3ff000000a10742b */ /* 0x001fd0000000010e */
[----:B------:R-:W-:-:S08]  /*34d0*/  DFMA R16, R16, R16, R16 ;  /* 0x000000101010722b */ /* 0x000fd00000000010 */
[----:B------:R-:W-:-:S08]  /*34e0*/  DFMA R16, R14, R16, R14 ;  /* 0x000000100e10722b */ /* 0x000fd0000000000e */
[----:B------:R-:W-:-:S08]  /*34f0*/  DFMA R14, -R10, R16, 1 ;  /* 0x3ff000000a0e742b */ /* 0x000fd00000000110 */
[----:B------:R-:W-:-:S08]  /*3500*/  DFMA R14, R16, R14, R16 ;  /* 0x0000000e100e722b */ /* 0x000fd00000000010 */
[----:B------:R-:W-:-:S08]  /*3510*/  DMUL R14, R14, 2.2250738585072013831e-308 ;  /* 0x001000000e0e7828 */ /* 0x000fd00000000000 */
[----:B------:R-:W-:-:S08]  /*3520*/  DFMA R8, -R8, R14, 1 ;  /* 0x3ff000000808742b */ /* 0x000fd0000000010e */
[----:B------:R-:W-:-:S08]  /*3530*/  DFMA R8, R8, R8, R8 ;  /* 0x000000080808722b */ /* 0x000fd00000000008 */
[----:B------:R-:W-:Y:S01]  /*3540*/  DFMA R10, R14, R8, R14 ;  /* 0x000000080e0a722b */ /* 0x000fe2000000000e */
[----:B------:R-:W-:Y:S10]  /*3550*/  BRA `(.L_x_66) ;  /* 0x0000000000307947 */ /* 0x000ff40003800000 */
.L_x_67:
[----:B------:R-:W-:Y:S01]  /*3560*/  DMUL R8, R8, 8.11296384146066816958e+31 ;  /* 0x4690000008087828 */ /* 0x000fe20000000000 */
[----:B------:R-:W-:-:S05]  /*3570*/  IMAD.MOV.U32 R10, RZ, RZ, R14 ;  /* 0x000000ffff0a7224 */ /* 0x000fca00078e000e */
[----:B------:R-:W0:Y:S02]  /*3580*/  MUFU.RCP64H R11, R9 ;  /* 0x00000009000b7308 */ /* 0x000e240000001800 */
[----:B0-----:R-:W-:-:S08]  /*3590*/  DFMA R14, -R8, R10, 1 ;  /* 0x3ff00000080e742b */ /* 0x001fd0000000010a */
[----:B------:R-:W-:-:S08]  /*35a0*/  DFMA R14, R14, R14, R14 ;  /* 0x0000000e0e0e722b */ /* 0x000fd0000000000e */
[----:B------:R-:W-:-:S08]  /*35b0*/  DFMA R14, R10, R14, R10 ;  /* 0x0000000e0a0e722b */ /* 0x000fd0000000000a */
[----:B------:R-:W-:-:S08]  /*35c0*/  DFMA R10, -R8, R14, 1 ;  /* 0x3ff00000080a742b */ /* 0x000fd0000000010e */
[----:B------:R-:W-:-:S08]  /*35d0*/  DFMA R10, R14, R10, R14 ;  /* 0x0000000a0e0a722b */ /* 0x000fd0000000000e */
[----:B------:R-:W-:Y:S01]  /*35e0*/  DMUL R10, R10, 8.11296384146066816958e+31 ;  /* 0x469000000a0a7828 */ /* 0x000fe20000000000 */
[----:B------:R-:W-:Y:S10]  /*35f0*/  BRA `(.L_x_66) ;  /* 0x0000000000087947 */ /* 0x000ff40003800000 */
.L_x_65:
[----:B------:R-:W-:Y:S01]  /*3600*/  LOP3.LUT R11, R9, 0x80000, RZ, 0xfc, !PT ;  /* 0x00080000090b7812 */ /* 0x000fe200078efcff */
[----:B------:R-:W-:-:S07]  /*3610*/  IMAD.MOV.U32 R10, RZ, RZ, R8 ;  /* 0x000000ffff0a7224 */ /* 0x000fce00078e0008 */
.L_x_66:
[----:B------:R-:W-:Y:S01]  /*3620*/  IMAD.MOV.U32 R8, RZ, RZ, R13 ;  /* 0x000000ffff087224 */ /* 0x000fe200078e000d */
[----:B------:R-:W-:Y:S01]  /*3630*/  MOV R22, R10 ;  /* 0x0000000a00167202 */ /* 0x000fe20000000f00 */
[----:B------:R-:W-:Y:S02]  /*3640*/  IMAD.MOV.U32 R9, RZ, RZ, 0x0 ;  /* 0x00000000ff097424 */ /* 0x000fe400078e00ff */
[----:B------:R-:W-:Y:S02]  /*3650*/  IMAD.MOV.U32 R23, RZ, RZ, R11 ;  /* 0x000000ffff177224 */ /* 0x000fe400078e000b */
[----:B------:R-:W-:Y:S05]  /*3660*/  RET.REL.NODEC R8 `(wavetrend_many_series_one_param_time_major_f32) ;  /* 0xffffffc808647950 */ /* 0x000fea0003c3ffff */
        .weak           $__internal_1_$__cuda_sm20_div_rn_f64_full
        .type           $__internal_1_$__cuda_sm20_div_rn_f64_full,@function
        .size           $__internal_1_$__cuda_sm20_div_rn_f64_full,(.L_x_194 - $__internal_1_$__cuda_sm20_div_rn_f64_full)
$__internal_1_$__cuda_sm20_div_rn_f64_full:
[----:B------:R-:W-:Y:S01]  /*3670*/  IMAD.MOV.U32 R33, RZ, RZ, R35 ;  /* 0x000000ffff217224 */ /* 0x000fe200078e0023 */
[----:B------:R-:W-:Y:S01]  /*3680*/  FSETP.GEU.AND P1, PT, |R41|, 1.469367938527859385e-39, PT ;  /* 0x001000002900780b */ /* 0x000fe20003f2e200 */
[----:B------:R-:W-:Y:S01]  /*3690*/  IMAD.MOV.U32 R35, RZ, RZ, R41 ;  /* 0x000000ffff237224 */ /* 0x000fe200078e0029 */
[----:B------:R-:W-:Y:S01]  /*36a0*/  MOV R32, R34 ;  /* 0x0000002200207202 */ /* 0x000fe20000000f00 */
[----:B------:R-:W-:Y:S01]  /*36b0*/  IMAD.MOV.U32 R34, RZ, RZ, R36 ;  /* 0x000000ffff227224 */ /* 0x000fe200078e0024 */
[----:B------:R-:W-:Y:S01]  /*36c0*/  FSETP.GEU.AND P0, PT, |R33|, 1.469367938527859385e-39, PT ;  /* 0x001000002100780b */ /* 0x000fe20003f0e200 */
[----:B------:R-:W-:Y:S01]  /*36d0*/  HFMA2 R53, -RZ, RZ, 0.0045166015625, 0 ;  /* 0x1ca00000ff357431 */ /* 0x000fe200000001ff */
[----:B------:R-:W-:Y:S01]  /*36e0*/  LOP3.LUT R37, R41, 0x800fffff, RZ, 0xc0, !PT ;  /* 0x800fffff29257812 */ /* 0x000fe200078ec0ff */
[----:B------:R-:W-:Y:S01]  /*36f0*/  IMAD.MOV.U32 R38, RZ, RZ, R32 ;  /* 0x000000ffff267224 */ /* 0x000fe200078e0020 */
[----:B------:R-:W-:Y:S01]  /*3700*/  LOP3.LUT R52, R33, 0x7ff00000, RZ, 0xc0, !PT ;  /* 0x7ff0000021347812 */ /* 0x000fe200078ec0ff */
[----:B------:R-:W-:Y:S01]  /*3710*/  IMAD.MOV.U32 R40, RZ, RZ, 0x1 ;  /* 0x00000001ff287424 */ /* 0x000fe200078e00ff */
[----:B------:R-:W-:Y:S01]  /*3720*/  LOP3.LUT R37, R37, 0x3ff00000, RZ, 0xfc, !PT ;  /* 0x3ff0000025257812 */ /* 0x000fe200078efcff */
[----:B------:R-:W-:Y:S01]  /*3730*/  BSSY.RECONVERGENT B5, `(.L_x_68) ;  /* 0x000004e000057945 */ /* 0x000fe20003800200 */
[----:B------:R-:W-:Y:S01]  /*3740*/  LOP3.LUT R55, R41, 0x7ff00000, RZ, 0xc0, !PT ;  /* 0x7ff0000029377812 */ /* 0x000fe200078ec0ff */
[----:B------:R-:W-:-:S04]  /*3750*/  @!P1 DMUL R36, R34, 8.98846567431157953865e+307 ;  /* 0x7fe0000022249828 */ /* 0x000fc80000000000 */
[----:B------:R-:W-:Y:S02]  /*3760*/  @!P0 LOP3.LUT R39, R35, 0x7ff00000, RZ, 0xc0, !PT ;  /* 0x7ff0000023278812 */ /* 0x000fe400078ec0ff */
[----:B------:R-:W0:Y:S02]  /*3770*/  MUFU.RCP64H R41, R37 ;  /* 0x0000002500297308 */ /* 0x000e240000001800 */
[----:B------:R-:W-:-:S04]  /*3780*/  @!P0 ISETP.GE.U32.AND P2, PT, R52, R39, PT ;  /* 0x000000273400820c */ /* 0x000fc80003f46070 */
[----:B------:R-:W-:Y:S02]  /*3790*/  @!P0 SEL R39, R53, 0x63400000, !P2 ;  /* 0x6340000035278807 */ /* 0x000fe40005000000 */
[----:B------:R-:W-:Y:S02]  /*37a0*/  ISETP.GE.U32.AND P2, PT, R52, R55, PT ;  /* 0x000000373400720c */ /* 0x000fe40003f46070 */
[--C-:B------:R-:W-:Y:S02]  /*37b0*/  @!P0 LOP3.LUT R42, R39, 0x80000000, R33.reuse, 0xf8, !PT ;  /* 0x80000000272a8812 */ /* 0x100fe400078ef821 */
[----:B------:R-:W-:Y:S02]  /*37c0*/  SEL R39, R53, 0x63400000, !P2 ;  /* 0x6340000035277807 */ /* 0x000fe40005000000 */
[----:B------:R-:W-:Y:S01]  /*37d0*/  @!P0 LOP3.LUT R43, R42, 0x100000, RZ, 0xfc, !PT ;  /* 0x001000002a2b8812 */ /* 0x000fe200078efcff */
[----:B------:R-:W-:Y:S01]  /*37e0*/  @!P0 IMAD.MOV.U32 R42, RZ, RZ, RZ ;  /* 0x000000ffff2a8224 */ /* 0x000fe200078e00ff */
[----:B------:R-:W-:-:S02]  /*37f0*/  LOP3.LUT R39, R39, 0x800fffff, R33, 0xf8, !PT ;  /* 0x800fffff27277812 */ /* 0x000fc400078ef821 */
[----:B------:R-:W-:-:S04]  /*3800*/  @!P1 LOP3.LUT R55, R37, 0x7ff00000, RZ, 0xc0, !PT ;  /* 0x7ff0000025379812 */ /* 0x000fc800078ec0ff */
[----:B------:R-:W-:Y:S02]  /*3810*/  @!P0 DFMA R38, R38, 2, -R42 ;  /* 0x400000002626882b */ /* 0x000fe4000000082a */
[----:B0-----:R-:W-:-:S08]  /*3820*/  DFMA R42, R40, -R36, 1 ;  /* 0x3ff00000282a742b */ /* 0x001fd00000000824 */
[----:B------:R-:W-:-:S08]  /*3830*/  DFMA R42, R42, R42, R42 ;  /* 0x0000002a2a2a722b */ /* 0x000fd0000000002a */
[----:B------:R-:W-:-:S08]  /*3840*/  DFMA R42, R40, R42, R40 ;  /* 0x0000002a282a722b */ /* 0x000fd00000000028 */
[----:B------:R-:W-:-:S08]  /*3850*/  DFMA R40, R42, -R36, 1 ;  /* 0x3ff000002a28742b */ /* 0x000fd00000000824 */
[----:B------:R-:W-:-:S08]  /*3860*/  DFMA R40, R42, R40, R42 ;  /* 0x000000282a28722b */ /* 0x000fd0000000002a */
[----:B------:R-:W-:-:S08]  /*3870*/  DMUL R42, R40, R38 ;  /* 0x00000026282a7228 */ /* 0x000fd00000000000 */
[----:B------:R-:W-:-:S08]  /*3880*/  DFMA R44, R42, -R36, R38 ;  /* 0x800000242a2c722b */ /* 0x000fd00000000026 */
[----:B------:R-:W-:Y:S01]  /*3890*/  DFMA R44, R40, R44, R42 ;  /* 0x0000002c282c722b */ /* 0x000fe2000000002a */
[----:B------:R-:W-:Y:S02]  /*38a0*/  MOV R42, R52 ;  /* 0x00000034002a7202 */ /* 0x000fe40000000f00 */
[----:B------:R-:W-:-:S05]  /*38b0*/  @!P0 LOP3.LUT R42, R39, 0x7ff00000, RZ, 0xc0, !PT ;  /* 0x7ff00000272a8812 */ /* 0x000fca00078ec0ff */
[----:B------:R-:W-:-:S05]  /*38c0*/  VIADD R40, R42, 0xffffffff ;  /* 0xffffffff2a287836 */ /* 0x000fca0000000000 */
[----:B------:R-:W-:Y:S01]  /*38d0*/  ISETP.GT.U32.AND P0, PT, R40, 0x7feffffe, PT ;  /* 0x7feffffe2800780c */ /* 0x000fe20003f04070 */
[----:B------:R-:W-:-:S05]  /*38e0*/  VIADD R40, R55, 0xffffffff ;  /* 0xffffffff37287836 */ /* 0x000fca0000000000 */
[----:B------:R-:W-:-:S13]  /*38f0*/  ISETP.GT.U32.OR P0, PT, R40, 0x7feffffe, P0 ;  /* 0x7feffffe2800780c */ /* 0x000fda0000704470 */
[----:B------:R-:W-:Y:S05]  /*3900*/  @P0 BRA `(.L_x_69) ;  /* 0x00000000006c0947 */ /* 0x000fea0003800000 */
[----:B------:R-:W-:Y:S01]  /*3910*/  LOP3.LUT R33, R35, 0x7ff00000, RZ, 0xc0, !PT ;  /* 0x7ff0000023217812 */ /* 0x000fe200078ec0ff */
[----:B------:R-:W-:-:S03]  /*3920*/  IMAD.MOV.U32 R32, RZ, RZ, RZ ;  /* 0x000000ffff207224 */ /* 0x000fc600078e00ff */
[CC--:B------:R-:W-:Y:S02]  /*3930*/  ISETP.GE.U32.AND P0, PT, R52.reuse, R33.reuse, PT ;  /* 0x000000213400720c */ /* 0x0c0fe40003f06070 */
[----:B------:R-:W-:Y:S02]  /*3940*/  VIADDMNMX R52, R52, -R33, 0xb9600000, !PT ;  /* 0xb960000034347446 */ /* 0x000fe40007800921 */
[----:B------:R-:W-:Y:S02]  /*3950*/  SEL R53, R53, 0x63400000, !P0 ;  /* 0x6340000035357807 */ /* 0x000fe40004000000 */
[----:B------:R-:W-:-:S05]  /*3960*/  VIMNMX R42, PT, PT, R52, 0x46a00000, PT ;  /* 0x46a00000342a7848 */ /* 0x000fca0003fe0100 */
[----:B------:R-:W-:-:S05]  /*3970*/  IMAD.IADD R42, R42, 0x1, -R53 ;  /* 0x000000012a2a7824 */ /* 0x000fca00078e0a35 */
[----:B------:R-:W-:-:S06]  /*3980*/  IADD3 R33, PT, PT, R42, 0x7fe00000, RZ ;  /* 0x7fe000002a217810 */ /* 0x000fcc0007ffe0ff */
[----:B------:R-:W-:-:S10]  /*3990*/  DMUL R40, R44, R32 ;  /* 0x000000202c287228 */ /* 0x000fd40000000000 */
[----:B------:R-:W-:-:S13]  /*39a0*/  FSETP.GTU.AND P0, PT, |R41|, 1.469367938527859385e-39, PT ;  /* 0x001000002900780b */ /* 0x000fda0003f0c200 */
[----:B------:R-:W-:Y:S05]  /*39b0*/  @P0 BRA `(.L_x_70) ;  /* 0x0000000000940947 */ /* 0x000fea0003800000 */
[----:B------:R-:W-:Y:S01]  /*39c0*/  DFMA R36, R44, -R36, R38 ;  /* 0x800000242c24722b */ /* 0x000fe20000000026 */
[----:B------:R-:W-:-:S09]  /*39d0*/  IMAD.MOV.U32 R34, RZ, RZ, RZ ;  /* 0x000000ffff227224 */ /* 0x000fd200078e00ff */
[C---:B------:R-:W-:Y:S02]  /*39e0*/  FSETP.NEU.AND P0, PT, R37.reuse, RZ, PT ;  /* 0x000000ff2500720b */ /* 0x040fe40003f0d000 */
[----:B------:R-:W-:-:S04]  /*39f0*/  LOP3.LUT R39, R37, 0x80000000, R35, 0x48, !PT ;  /* 0x8000000025277812 */ /* 0x000fc800078e4823 */
[----:B------:R-:W-:-:S07]  /*3a00*/  LOP3.LUT R35, R39, R33, RZ, 0xfc, !PT ;  /* 0x0000002127237212 */ /* 0x000fce00078efcff */
[----:B------:R-:W-:Y:S05]  /*3a10*/  @!P0 BRA `(.L_x_70) ;  /* 0x00000000007c8947 */ /* 0x000fea0003800000 */
[----:B------:R-:W-:Y:S01]  /*3a20*/  IADD3 R33, PT, PT, -R42, RZ, RZ ;  /* 0x000000ff2a217210 */ /* 0x000fe20007ffe1ff */
[----:B------:R-:W-:Y:S01]  /*3a30*/  IMAD.MOV.U32 R32, RZ, RZ, RZ ;  /* 0x000000ffff207224 */ /* 0x000fe200078e00ff */
[----:B------:R-:W-:-:S05]  /*3a40*/  DMUL.RP R34, R44, R34 ;  /* 0x000000222c227228 */ /* 0x000fca0000008000 */
[----:B------:R-:W-:-:S05]  /*3a50*/  DFMA R32, R40, -R32, R44 ;  /* 0x800000202820722b */ /* 0x000fca000000002c */
[----:B------:R-:W-:Y:S02]  /*3a60*/  LOP3.LUT R39, R35, R39, RZ, 0x3c, !PT ;  /* 0x0000002723277212 */ /* 0x000fe400078e3cff */
[----:B------:R-:W-:-:S04]  /*3a70*/  IADD3 R32, PT, PT, -R42, -0x43300000, RZ ;  /* 0xbcd000002a207810 */ /* 0x000fc80007ffe1ff */
[----:B------:R-:W-:-:S04]  /*3a80*/  FSETP.NEU.AND P0, PT, |R33|, R32, PT ;  /* 0x000000202100720b */ /* 0x000fc80003f0d200 */
[----:B------:R-:W-:Y:S02]  /*3a90*/  FSEL R40, R34, R40, !P0 ;  /* 0x0000002822287208 */ /* 0x000fe40004000000 */
[----:B------:R-:W-:Y:S01]  /*3aa0*/  FSEL R41, R39, R41, !P0 ;  /* 0x0000002927297208 */ /* 0x000fe20004000000 */
[----:B------:R-:W-:Y:S06]  /*3ab0*/  BRA `(.L_x_70) ;  /* 0x0000000000547947 */ /* 0x000fec0003800000 */
.L_x_69:
[----:B------:R-:W-:-:S14]  /*3ac0*/  DSETP.NAN.AND P0, PT, R32, R32, PT ;  /* 0x000000202000722a */ /* 0x000fdc0003f08000 */
[----:B------:R-:W-:Y:S05]  /*3ad0*/  @P0 BRA `(.L_x_71) ;  /* 0x0000000000440947 */ /* 0x000fea0003800000 */
[----:B------:R-:W-:-:S14]  /*3ae0*/  DSETP.NAN.AND P0, PT, R34, R34, PT ;  /* 0x000000222200722a */ /* 0x000fdc0003f08000 */
[----:B------:R-:W-:Y:S05]  /*3af0*/  @P0 BRA `(.L_x_72) ;  /* 0x0000000000300947 */ /* 0x000fea0003800000 */
[----:B------:R-:W-:Y:S01]  /*3b00*/  ISETP.NE.AND P0, PT, R42, R55, PT ;  /* 0x000000372a00720c */ /* 0x000fe20003f05270 */
[----:B------:R-:W-:Y:S01]  /*3b10*/  IMAD.MOV.U32 R40, RZ, RZ, 0x0 ;  /* 0x00000000ff287424 */ /* 0x000fe200078e00ff */
[----:B------:R-:W-:-:S11]  /*3b20*/  MOV R41, 0xfff80000 ;  /* 0xfff8000000297802 */ /* 0x000fd60000000f00 */
[----:B------:R-:W-:Y:S05]  /*3b30*/  @!P0 BRA `(.L_x_70) ;  /* 0x0000000000348947 */ /* 0x000fea0003800000 */
[----:B------:R-:W-:Y:S02]  /*3b40*/  ISETP.NE.AND P0, PT, R42, 0x7ff00000, PT ;  /* 0x7ff000002a00780c */ /* 0x000fe40003f05270 */
[----:B------:R-:W-:Y:S02]  /*3b50*/  LOP3.LUT R41, R33, 0x80000000, R35, 0x48, !PT ;  /* 0x8000000021297812 */ /* 0x000fe400078e4823 */
[----:B------:R-:W-:-:S13]  /*3b60*/  ISETP.EQ.OR P0, PT, R55, RZ, !P0 ;  /* 0x000000ff3700720c */ /* 0x000fda0004702670 */
[----:B------:R-:W-:Y:S01]  /*3b70*/  @P0 LOP3.LUT R32, R41, 0x7ff00000, RZ, 0xfc, !PT ;  /* 0x7ff0000029200812 */ /* 0x000fe200078efcff */
[----:B------:R-:W-:Y:S02]  /*3b80*/  @!P0 IMAD.MOV.U32 R40, RZ, RZ, RZ ;  /* 0x000000ffff288224 */ /* 0x000fe400078e00ff */
[----:B------:R-:W-:Y:S01]  /*3b90*/  @P0 IMAD.MOV.U32 R40, RZ, RZ, RZ ;  /* 0x000000ffff280224 */ /* 0x000fe200078e00ff */
[----:B------:R-:W-:Y:S01]  /*3ba0*/  @P0 MOV R41, R32 ;  /* 0x0000002000290202 */ /* 0x000fe20000000f00 */
[----:B------:R-:W-:Y:S06]  /*3bb0*/  BRA `(.L_x_70) ;  /* 0x0000000000147947 */ /* 0x000fec0003800000 */
.L_x_72:
[----:B------:R-:W-:Y:S01]  /*3bc0*/  LOP3.LUT R41, R35, 0x80000, RZ, 0xfc, !PT ;  /* 0x0008000023297812 */ /* 0x000fe200078efcff */
[----:B------:R-:W-:Y:S01]  /*3bd0*/  IMAD.MOV.U32 R40, RZ, RZ, R34 ;  /* 0x000000ffff287224 */ /* 0x000fe200078e0022 */
[----:B------:R-:W-:Y:S06]  /*3be0*/  BRA `(.L_x_70) ;  /* 0x0000000000087947 */ /* 0x000fec0003800000 */
.L_x_71:
[----:B------:R-:W-:Y:S01]  /*3bf0*/  LOP3.LUT R41, R33, 0x80000, RZ, 0xfc, !PT ;  /* 0x0008000021297812 */ /* 0x000fe200078efcff */
[----:B------:R-:W-:-:S07]  /*3c00*/  IMAD.MOV.U32 R40, RZ, RZ, R32 ;  /* 0x000000ffff287224 */ /* 0x000fce00078e0020 */
.L_x_70:
[----:B------:R-:W-:Y:S05]  /*3c10*/  BSYNC.RECONVERGENT B5 ;  /* 0x0000000000057941 */ /* 0x000fea0003800200 */
.L_x_68:
[----:B------:R-:W-:Y:S01]  /*3c20*/  MOV R32, R0 ;  /* 0x0000000000207202 */ /* 0x000fe20000000f00 */
[----:B------:R-:W-:-:S04]  /*3c30*/  IMAD.MOV.U32 R33, RZ, RZ, 0x0 ;  /* 0x00000000ff217424 */ /* 0x000fc800078e00ff */
[----:B------:R-:W-:Y:S05]  /*3c40*/  RET.REL.NODEC R32 `(wavetrend_many_series_one_param_time_major_f32) ;  /* 0xffffffc020ec7950 */ /* 0x000fea0003c3ffff */
.L_x_73:
[----:B------:R-:W-:-:S00]  /*3c50*/  BRA `(.L_x_73) ;  /* 0xfffffffc00fc7947 */ /* 0x000fc0000383ffff */
[----:B------:R-:W-:-:S00]  /*3c60*/  NOP ;  /* 0x0000000000007918 */ /* 0x000fc00000000000 */
        /* <DEDUP_REMOVED lines=9> */
.L_x_194:


//--------------------- .text.wavetrend_batch_f32 --------------------------
	.section	.text.wavetrend_batch_f32,"ax",@progbits
	.align	128
        .global         wavetrend_batch_f32
        .type           wavetrend_batch_f32,@function
        .size           wavetrend_batch_f32,(.L_x_196 - wavetrend_batch_f32)
        .other          wavetrend_batch_f32,@"STO_CUDA_ENTRY STV_DEFAULT"
wavetrend_batch_f32:
.text.wavetrend_batch_f32:
[----:B------:R-:W-:Y:S01]  /*0000*/  LDC R1, c[0x0][0x37c] ;  /* 0x0000df00ff017b82 */ /* 0x000fe20000000800 */
[----:B------:R-:W0:Y:S07]  /*0010*/  S2R R7, SR_TID.X ;  /* 0x0000000000077919 */ /* 0x000e2e0000002100 */
[----:B------:R-:W0:Y:S01]  /*0020*/  S2UR UR4, SR_CTAID.X ;  /* 0x00000000000479c3 */ /* 0x000e220000002500 */
[----:B------:R-:W1:Y:S07]  /*0030*/  LDCU UR6, c[0x0][0x390] ;  /* 0x00007200ff0677ac */ /* 0x000e6e0008000800 */
[----:B------:R-:W0:Y:S01]  /*0040*/  LDC R6, c[0x0][0x360] ;  /* 0x0000d800ff067b82 */ /* 0x000e220000000800 */
[----:B------:R-:W2:Y:S01]  /*0050*/  LDCU UR5, c[0x0][0x370] ;  /* 0x00006e00ff0577ac */ /* 0x000ea20008000800 */
[----:B0-----:R-:W-:-:S02]  /*0060*/  IMAD R7, R6, UR4, R7 ;  /* 0x0000000406077c24 */ /* 0x001fc4000f8e0207 */
[----:B--2---:R-:W-:-:S03]  /*0070*/  IMAD R6, R6, UR5, RZ ;  /* 0x0000000506067c24 */ /* 0x004fc6000f8e02ff */
[----:B-1----:R-:W-:-:S13]  /*0080*/  ISETP.GE.AND P0, PT, R7, UR6, PT ;  /* 0x0000000607007c0c */ /* 0x002fda000bf06270 */
[----:B------:R-:W-:Y:S05]  /*0090*/  @P0 EXIT ;  /* 0x000000000000094d */ /* 0x000fea0003800000 */
[----:B------:R-:W0:Y:S01]  /*00a0*/  LDCU.64 UR6, c[0x0][0x388] ;  /* 0x00007100ff0677ac */ /* 0x000e220008000a00 */
[----:B------:R-:W1:Y:S01]  /*00b0*/  LDCU.64 UR14, c[0x0][0x358] ;  /* 0x00006b00ff0e77ac */ /* 0x000e620008000a00 */
[----:B0-----:R-:W-:Y:S02]  /*00c0*/  UISETP.GT.AND UP0, UPT, UR6, UR7, UPT ;  /* 0x000000070600728c */ /* 0x001fe4000bf04270 */
[----:B------:R-:W-:-:S07]  /*00d0*/  UIADD3 UR8, UPT, UPT, UR7, -0x2, URZ ;  /* 0xfffffffe07087890 */ /* 0x000fce000fffe0ff */
[----:B-1----:R-:W-:Y:S05]  /*00e0*/  BRA.U !UP0, `(.L_x_74) ;  /* 0x0000004d08347547 */ /* 0x002fea000b800000 */
[----:B------:R-:W-:-:S09]  /*00f0*/  UISETP.GE.AND UP0, UPT, UR6, 0x1, UPT ;  /* 0x000000010600788c */ /* 0x000fd2000bf06270 */
[----:B------:R-:W-:Y:S05]  /*0100*/  BRA.U !UP0, `(.L_x_75) ;  /* 0x0000002d082c7547 */ /* 0x000fea000b800000 */
[----:B------:R-:W-:Y:S02]  /*0110*/  UIADD3 UR4, UPT, UPT, -UR7, UR6, URZ ;  /* 0x0000000607047290 */ /* 0x000fe4000fffe1ff */
[----:B------:R-:W-:Y:S02]  /*0120*/  ULOP3.LUT UR7, UR6, 0x7ffffff8, URZ, 0xc0, !UPT ;  /* 0x7ffffff806077892 */ /* 0x000fe4000f8ec0ff */
[----:B------:R-:W-:Y:S02]  /*0130*/  ULOP3.LUT UR9, UR6, 0x7, URZ, 0xc0, !UPT ;  /* 0x0000000706097892 */ /* 0x000fe4000f8ec0ff */
[----:B------:R-:W-:Y:S02]  /*0140*/  UIMAD.WIDE UR10, UR6, 0x4, URZ ;  /* 0x00000004060a78a5 */ /* 0x000fe4000f8e02ff */
[----:B------:R-:W-:Y:S02]  /*0150*/  USHF.R.S32.HI UR5, URZ, 0x1f, UR6 ;  /* 0x0000001fff057899 */ /* 0x000fe40008011406 */
[----:B------:R-:W-:-:S02]  /*0160*/  ULOP3.LUT UR6, UR4, 0xfffffffe, URZ, 0xc0, !UPT ;  /* 0xfffffffe04067892 */ /* 0x000fc4000f8ec0ff */
[----:B------:R-:W-:-:S12]  /*0170*/  UIADD3 UR13, UPT, UPT, -UR7, URZ, URZ ;  /* 0x000000ff070d7290 */ /* 0x000fd8000fffe1ff */
.L_x_124:
[----:B0--3--:R-:W0:Y:S08]  /*0180*/  LDC.64 R8, c[0x0][0x3b0] ;  /* 0x0000ec00ff087b82 */ /* 0x009e300000000a00 */
[----:B-12---:R-:W1:Y:S08]  /*0190*/  LDC.64 R12, c[0x0][0x398] ;  /* 0x0000e600ff0c7b82 */ /* 0x006e700000000a00 */
[----:B------:R-:W2:Y:S08]  /*01a0*/  LDC.64 R2, c[0x0][0x3a0] ;  /* 0x0000e800ff027b82 */ /* 0x000eb00000000a00 */
[----:B------:R-:W3:Y:S01]  /*01b0*/  LDC.64 R4, c[0x0][0x3a8] ;  /* 0x0000ea00ff047b82 */ /* 0x000ee20000000a00 */
[----:B0-----:R-:W-:-:S06]  /*01c0*/  IMAD.WIDE R8, R7, 0x4, R8 ;  /* 0x0000000407087825 */ /* 0x001fcc00078e0208 */
[----:B------:R-:W4:Y:S01]  /*01d0*/  LDG.E.CONSTANT R8, desc[UR14][R8.64] ;  /* 0x0000000e08087981 */ /* 0x000f22000c1e9900 */
[C---:B-1----:R-:W-:Y:S01]  /*01e0*/  IMAD.WIDE R12, R7.reuse, 0x4, R12 ;  /* 0x00000004070c7825 */ /* 0x042fe200078e020c */
[----:B------:R-:W0:Y:S05]  /*01f0*/  LDC R24, c[0x0][0x388] ;  /* 0x0000e200ff187b82 */ /* 0x000e2a0000000800 */
[----:B------:R1:W5:Y:S01]  /*0200*/  LDG.E.CONSTANT R12, desc[UR14][R12.64] ;  /* 0x0000000e0c0c7981 */ /* 0x000362000c1e9900 */
[----:B--2---:R-:W-:-:S05]  /*0210*/  IMAD.WIDE R2, R7, 0x4, R2 ;  /* 0x0000000407027825 */ /* 0x004fca00078e0202 */
[----:B------:R1:W5:Y:S01]  /*0220*/  LDG.E.CONSTANT R11, desc[UR14][R2.64] ;  /* 0x0000000e020b7981 */ /* 0x000362000c1e9900 */
[----:B---3--:R-:W-:-:S05]  /*0230*/  IMAD.WIDE R4, R7, 0x4, R4 ;  /* 0x0000000407047825 */ /* 0x008fca00078e0204 */
[----:B------:R1:W5:Y:S01]  /*0240*/  LDG.E.CONSTANT R10, desc[UR14][R4.64] ;  /* 0x0000000e040a7981 */ /* 0x000362000c1e9900 */
[----:B0-----:R-:W-:Y:S01]  /*0250*/  ISETP.GE.U32.AND P0, PT, R24, 0x8, PT ;  /* 0x000000081800780c */ /* 0x001fe20003f06070 */
[----:B------:R-:W-:Y:S01]  /*0260*/  IMAD.MOV.U32 R17, RZ, RZ, RZ ;  /* 0x000000ffff117224 */ /* 0x000fe200078e00ff */
[----:B------:R-:W-:Y:S01]  /*0270*/  SHF.R.S32.HI R21, RZ, 0x1f, R7 ;  /* 0x0000001fff157819 */ /* 0x000fe20000011407 */
[----:B----4-:R1:W0:Y:S10]  /*0280*/  F2F.F64.F32 R22, R8 ;  /* 0x0000000800167310 */ /* 0x0102340000201800 */
[----:B------:R-:W-:Y:S05]  /*0290*/  @!P0 BRA `(.L_x_76) ;  /* 0x0000000000e08947 */ /* 0x000fea0003800000 */
[----:B-1----:R-:W1:Y:S01]  /*02a0*/  LDC.64 R2, c[0x0][0x3b8] ;  /* 0x0000ee00ff027b82 */ /* 0x002e620000000a00 */
[----:B------:R-:W-:-:S04]  /*02b0*/  IMAD R0, R7, UR11, RZ ;  /* 0x0000000b07007c24 */ /* 0x000fc8000f8e02ff */
[----:B------:R-:W-:Y:S02]  /*02c0*/  IMAD R19, R21, UR10, R0 ;  /* 0x0000000a15137c24 */ /* 0x000fe4000f8e0200 */
[----:B------:R-:W-:Y:S01]  /*02d0*/  IMAD.U32 R0, RZ, RZ, UR13 ;  /* 0x0000000dff007e24 */ /* 0x000fe2000f8e00ff */
[----:B------:R-:W2:Y:S08]  /*02e0*/  LDC.64 R4, c[0x0][0x3c0] ;  /* 0x0000f000ff047b82 */ /* 0x000eb00000000a00 */
[----:B------:R-:W3:Y:S01]  /*02f0*/  LDC.64 R8, c[0x0][0x3c8] ;  /* 0x0000f200ff087b82 */ /* 0x000ee20000000a00 */
[----:B-1----:R-:W-:-:S03]  /*0300*/  IMAD.WIDE.U32 R2, R7, UR10, R2 ;  /* 0x0000000a07027c25 */ /* 0x002fc6000f8e0002 */
[----:B------:R-:W-:Y:S01]  /*0310*/  IADD3 R17, P0, PT, R2, 0x10, RZ ;  /* 0x0000001002117810 */ /* 0x000fe20007f1e0ff */
[----:B--2---:R-:W-:-:S04]  /*0320*/  IMAD.WIDE.U32 R4, R7, UR10, R4 ;  /* 0x0000000a07047c25 */ /* 0x004fc8000f8e0004 */
[----:B------:R-:W-:Y:S01]  /*0330*/  IMAD.X R18, R3, 0x1, R19, P0 ;  /* 0x0000000103127824 */ /* 0x000fe200000e0613 */
[----:B------:R-:W-:Y:S01]  /*0340*/  IADD3 R15, P1, PT, R4, 0x10, RZ ;  /* 0x00000010040f7810 */ /* 0x000fe20007f3e0ff */
[----:B---3--:R-:W-:-:S04]  /*0350*/  IMAD.WIDE.U32 R8, R7, UR10, R8 ;  /* 0x0000000a07087c25 */ /* 0x008fc8000f8e0008 */
[----:B------:R-:W-:Y:S01]  /*0360*/  IMAD.X R16, R19, 0x1, R5, P1 ;  /* 0x0000000113107824 */ /* 0x000fe200008e0605 */
[----:B------:R-:W-:-:S05]  /*0370*/  IADD3 R13, P2, PT, R8, 0x10, RZ ;  /* 0x00000010080d7810 */ /* 0x000fca0007f5e0ff */
[----:B------:R-:W-:-:S08]  /*0380*/  IMAD.X R14, R19, 0x1, R9, P2 ;  /* 0x00000001130e7824 */ /* 0x000fd000010e0609 */
.L_x_77:
[----:B-1----:R-:W-:Y:S01]  /*0390*/  IMAD.MOV.U32 R19, RZ, RZ, 0x7fffffff ;  /* 0x7fffffffff137424 */ /* 0x002fe200078e00ff */
[----:B------:R-:W-:Y:S01]  /*03a0*/  MOV R3, R18 ;  /* 0x0000001200037202 */ /* 0x000fe20000000f00 */
[----:B------:R-:W-:Y:S02]  /*03b0*/  IMAD.MOV.U32 R2, RZ, RZ, R17 ;  /* 0x000000ffff027224 */ /* 0x000fe400078e0011 */
[----:B------:R-:W-:Y:S02]  /*03c0*/  IMAD.MOV.U32 R4, RZ, RZ, R15 ;  /* 0x000000ffff047224 */ /* 0x000fe400078e000f */
[----:B------:R-:W-:Y:S01]  /*03d0*/  IMAD.MOV.U32 R5, RZ, RZ, R16 ;  /* 0x000000ffff057224 */ /* 0x000fe200078e0010 */
[----:B------:R1:W-:Y:S01]  /*03e0*/  STG.E desc[UR14][R2.64+-0x10], R19 ;  /* 0xfffff01302007986 */ /* 0x0003e2000c10190e */
[----:B------:R-:W-:Y:S01]  /*03f0*/  IMAD.MOV.U32 R8, RZ, RZ, R13 ;  /* 0x000000ffff087224 */ /* 0x000fe200078e000d */
[----:B------:R-:W-:Y:S01]  /*0400*/  IADD3 R17, P1, PT, R2, 0x20, RZ ;  /* 0x0000002002117810 */ /* 0x000fe20007f3e0ff */
[----:B------:R-:W-:Y:S01]  /*0410*/  IMAD.MOV.U32 R9, RZ, RZ, R14 ;  /* 0x000000ffff097224 */ /* 0x000fe200078e000e */
[----:B------:R1:W-:Y:S01]  /*0420*/  STG.E desc[UR14][R4.64+-0x10], R19 ;  /* 0xfffff01304007986 */ /* 0x0003e2000c10190e */
[----:B------:R-:W-:Y:S01]  /*0430*/  VIADD R0, R0, 0x8 ;  /* 0x0000000800007836 */ /* 0x000fe20000000000 */
[----:B------:R-:W-:Y:S01]  /*0440*/  IADD3 R15, P2, PT, R4, 0x20, RZ ;  /* 0x00000020040f7810 */ /* 0x000fe20007f5e0ff */
[----:B------:R-:W-:Y:S01]  /*0450*/  IMAD.X R18, RZ, RZ, R3, P1 ;  /* 0x000000ffff127224 */ /* 0x000fe200008e0603 */
[----:B------:R1:W-:Y:S01]  /*0460*/  STG.E desc[UR14][R8.64+-0x10], R19 ;  /* 0xfffff01308007986 */ /* 0x0003e2000c10190e */
[----:B------:R-:W-:-:S02]  /*0470*/  IADD3 R13, P3, PT, R8, 0x20, RZ ;  /* 0x00000020080d7810 */ /* 0x000fc40007f7e0ff */
[----:B------:R-:W-:Y:S01]  /*0480*/  ISETP.NE.AND P0, PT, R0, RZ, PT ;  /* 0x000000ff0000720c */ /* 0x000fe20003f05270 */
[----:B------:R1:W-:Y:S01]  /*0490*/  STG.E desc[UR14][R2.64+-0xc], R19 ;  /* 0xfffff41302007986 */ /* 0x0003e2000c10190e */
[----:B------:R-:W-:Y:S01]  /*04a0*/  IMAD.X R16, RZ, RZ, R5, P2 ;  /* 0x000000ffff107224 */ /* 0x000fe200010e0605 */
[----:B------:R-:W-:Y:S02]  /*04b0*/  IADD3.X R14, PT, PT, RZ, R9, RZ, P3, !PT ;  /* 0x00000009ff0e7210 */ /* 0x000fe40001ffe4ff */
[----:B------:R1:W-:Y:S04]  /*04c0*/  STG.E desc[UR14][R4.64+-0xc], R19 ;  /* 0xfffff41304007986 */ /* 0x0003e8000c10190e */
        /* <DEDUP_REMOVED lines=18> */
[----:B------:R1:W-:Y:S01]  /*05f0*/  STG.E desc[UR14][R8.64+0xc], R19 ;  /* 0x00000c1308007986 */ /* 0x0003e2000c10190e */
[----:B------:R-:W-:Y:S05]  /*0600*/  @P0 BRA `(.L_x_77) ;  /* 0xfffffffc00600947 */ /* 0x000fea000383ffff */
[----:B------:R-:W-:-:S07]  /*0610*/  IMAD.U32 R17, RZ, RZ, UR7 ;  /* 0x00000007ff117e24 */ /* 0x000fce000f8e00ff */
.L_x_76:
[----:B------:R-:W2:Y:S01]  /*0620*/  LDCU.64 UR16, c[0x0][0x3b8] ;  /* 0x00007700ff1077ac */ /* 0x000ea20008000a00 */
[-C--:B------:R-:W-:Y:S02]  /*0630*/  IMAD R0, R21, R24.reuse, RZ ;  /* 0x0000001815007224 */ /* 0x080fe400078e02ff */
[C---:B-1----:R-:W-:Y:S01]  /*0640*/  IMAD.WIDE.U32 R2, R7.reuse, R24, RZ ;  /* 0x0000001807027225 */ /* 0x042fe200078e00ff */
[----:B------:R-:W1:Y:S03]  /*0650*/  LDCU.128 UR20, c[0x0][0x3c0] ;  /* 0x00007800ff1477ac */ /* 0x000e660008000c00 */
[----:B------:R-:W-:Y:S01]  /*0660*/  IMAD R5, R7, UR5, R0 ;  /* 0x0000000507057c24 */ /* 0x000fe2000f8e0200 */
[----:B------:R-:W-:Y:S01]  /*0670*/  UISETP.NE.AND UP0, UPT, UR9, URZ, UPT ;  /* 0x000000ff0900728c */ /* 0x000fe2000bf05270 */
[----:B------:R-:W-:Y:S02]  /*0680*/  IMAD.SHL.U32 R8, R2, 0x4, RZ ;  /* 0x0000000402087824 */ /* 0x000fe400078e00ff */
[----:B------:R-:W-:-:S05]  /*0690*/  IMAD.IADD R3, R3, 0x1, R5 ;  /* 0x0000000103037824 */ /* 0x000fca00078e0205 */
[----:B------:R-:W-:Y:S02]  /*06a0*/  SHF.L.U64.HI R2, R2, 0x2, R3 ;  /* 0x0000000202027819 */ /* 0x000fe40000010203 */
[C---:B--2---:R-:W-:Y:S02]  /*06b0*/  IADD3 R20, P0, PT, R8.reuse, UR16, RZ ;  /* 0x0000001008147c10 */ /* 0x044fe4000ff1e0ff */
[C---:B-1----:R-:W-:Y:S02]  /*06c0*/  IADD3 R18, P1, PT, R8.reuse, UR20, RZ ;  /* 0x0000001408127c10 */ /* 0x042fe4000ff3e0ff */
[----:B------:R-:W-:Y:S02]  /*06d0*/  IADD3 R8, P2, PT, R8, UR22, RZ ;  /* 0x0000001608087c10 */ /* 0x000fe4000ff5e0ff */
[C---:B------:R-:W-:Y:S02]  /*06e0*/  IADD3.X R21, PT, PT, R2.reuse, UR17, RZ, P0, !PT ;  /* 0x0000001102157c10 */ /* 0x040fe400087fe4ff */
[----:B------:R-:W-:-:S02]  /*06f0*/  IADD3.X R19, PT, PT, R2, UR21, RZ, P1, !PT ;  /* 0x0000001502137c10 */ /* 0x000fc40008ffe4ff */
[----:B------:R-:W-:Y:S01]  /*0700*/  IADD3.X R9, PT, PT, R2, UR23, RZ, P2, !PT ;  /* 0x0000001702097c10 */ /* 0x000fe200097fe4ff */
[----:B------:R-:W-:Y:S06]  /*0710*/  BRA.U !UP0, `(.L_x_78) ;  /* 0x0000000108b07547 */ /* 0x000fec000b800000 */
[----:B------:R-:W-:Y:S01]  /*0720*/  UIADD3 UR12, UPT, UPT, UR9, -0x1, URZ ;  /* 0xffffffff090c7890 */ /* 0x000fe2000fffe0ff */
[----:B------:R-:W-:-:S03]  /*0730*/  LOP3.LUT P0, R0, R24, 0x3, RZ, 0xc0, !PT ;  /* 0x0000000318007812 */ /* 0x000fc6000780c0ff */
[----:B------:R-:W-:-:S09]  /*0740*/  UISETP.GE.U32.AND UP0, UPT, UR12, 0x3, UPT ;  /* 0x000000030c00788c */ /* 0x000fd2000bf06070 */
[----:B------:R-:W-:Y:S05]  /*0750*/  BRA.U !UP0, `(.L_x_79) ;  /* 0x0000000108447547 */ /* 0x000fea000b800000 */
[----:B------:R-:W-:Y:S02]  /*0760*/  IMAD.MOV.U32 R13, RZ, RZ, 0x7fffffff ;  /* 0x7fffffffff0d7424 */ /* 0x000fe400078e00ff */
[----:B------:R-:W-:-:S04]  /*0770*/  IMAD.WIDE.U32 R2, R17, 0x4, R20 ;  /* 0x0000000411027825 */ /* 0x000fc800078e0014 */
[C---:B------:R-:W-:Y:S01]  /*0780*/  IMAD.WIDE.U32 R4, R17.reuse, 0x4, R18 ;  /* 0x0000000411047825 */ /* 0x040fe200078e0012 */
[----:B------:R1:W-:Y:S03]  /*0790*/  STG.E desc[UR14][R2.64], R13 ;  /* 0x0000000d02007986 */ /* 0x0003e6000c10190e */
[C---:B------:R-:W-:Y:S01]  /*07a0*/  IMAD.WIDE.U32 R14, R17.reuse, 0x4, R8 ;  /* 0x00000004110e7825 */ /* 0x040fe200078e0008 */
[----:B------:R1:W-:Y:S03]  /*07b0*/  STG.E desc[UR14][R4.64], R13 ;  /* 0x0000000d04007986 */ /* 0x0003e6000c10190e */
[----:B------:R-:W-:Y:S01]  /*07c0*/  VIADD R17, R17, 0x4 ;  /* 0x0000000411117836 */ /* 0x000fe20000000000 */
        /* <DEDUP_REMOVED lines=9> */
[----:B------:R1:W-:Y:S02]  /*0860*/  STG.E desc[UR14][R14.64+0xc], R13 ;  /* 0x00000c0d0e007986 */ /* 0x0003e4000c10190e */
.L_x_79:
[----:B------:R-:W-:Y:S05]  /*0870*/  @!P0 BRA `(.L_x_78) ;  /* 0x0000000000588947 */ /* 0x000fea0003800000 */
[----:B------:R-:W-:Y:S02]  /*0880*/  ISETP.NE.AND P0, PT, R0, 0x1, PT ;  /* 0x000000010000780c */ /* 0x000fe40003f05270 */
[----:B------:R-:W-:-:S11]  /*0890*/  LOP3.LUT P1, RZ, R24, 0x1, RZ, 0xc0, !PT ;  /* 0x0000000118ff7812 */ /* 0x000fd6000782c0ff */
[----:B------:R-:W-:Y:S05]  /*08a0*/  @!P0 BRA `(.L_x_80) ;  /* 0x00000000002c8947 */ /* 0x000fea0003800000 */
[----:B-1----:R-:W-:Y:S02]  /*08b0*/  IMAD.MOV.U32 R13, RZ, RZ, 0x7fffffff ;  /* 0x7fffffffff0d7424 */ /* 0x002fe400078e00ff */
        /* <DEDUP_REMOVED lines=9> */
[----:B------:R2:W-:Y:S02]  /*0950*/  STG.E desc[UR14][R14.64+0x4], R13 ;  /* 0x0000040d0e007986 */ /* 0x0005e4000c10190e */
.L_x_80:
[----:B------:R-:W-:Y:S05]  /*0960*/  @!P1 BRA `(.L_x_78) ;  /* 0x00000000001c9947 */ /* 0x000fea0003800000 */
[----:B-12---:R-:W-:Y:S01]  /*0970*/  MOV R13, 0x7fffffff ;  /* 0x7fffffff000d7802 */ /* 0x006fe20000000f00 */
[----:B------:R-:W-:-:S04]  /*0980*/  IMAD.WIDE.U32 R2, R17, 0x4, R20 ;  /* 0x0000000411027825 */ /* 0x000fc800078e0014 */
[C---:B------:R-:W-:Y:S01]  /*0990*/  IMAD.WIDE.U32 R4, R17.reuse, 0x4, R18 ;  /* 0x0000000411047825 */ /* 0x040fe200078e0012 */
[----:B------:R3:W-:Y:S03]  /*09a0*/  STG.E desc[UR14][R2.64], R13 ;  /* 0x0000000d02007986 */ /* 0x0007e6000c10190e */
[----:B------:R-:W-:Y:S01]  /*09b0*/  IMAD.WIDE.U32 R14, R17, 0x4, R8 ;  /* 0x00000004110e7825 */ /* 0x000fe200078e0008 */
[----:B------:R3:W-:Y:S04]  /*09c0*/  STG.E desc[UR14][R4.64], R13 ;  /* 0x0000000d04007986 */ /* 0x0007e8000c10190e */
[----:B------:R3:W-:Y:S02]  /*09d0*/  STG.E desc[UR14][R14.64], R13 ;  /* 0x0000000d0e007986 */ /* 0x0007e4000c10190e */
.L_x_78:
[----:B-123-5:R-:W1:Y:S01]  /*09e0*/  I2F.F64 R2, R12 ;  /* 0x0000000c00027312 */ /* 0x02ee620000201c00 */
[----:B------:R-:W-:Y:S01]  /*09f0*/  BSSY.RECONVERGENT B1, `(.L_x_81) ;  /* 0x0000015000017945 */ /* 0x000fe20003800200 */
[----:B-1----:R-:W-:Y:S01]  /*0a00*/  DADD R50, R2, 1 ;  /* 0x3ff0000002327429 */ /* 0x002fe20000000000 */
[----:B------:R-:W-:-:S05]  /*0a10*/  IMAD.MOV.U32 R2, RZ, RZ, 0x1 ;  /* 0x00000001ff027424 */ /* 0x000fca00078e00ff */
[----:B------:R-:W1:Y:S02]  /*0a20*/  MUFU.RCP64H R3, R51 ;  /* 0x0000003300037308 */ /* 0x000e640000001800 */
[----:B-1----:R-:W-:-:S08]  /*0a30*/  DFMA R4, -R50, R2, 1 ;  /* 0x3ff000003204742b */ /* 0x002fd00000000102 */
        /* <DEDUP_REMOVED lines=10> */
[----:B------:R-:W-:Y:S01]  /*0ae0*/  IMAD.MOV.U32 R46, RZ, RZ, RZ ;  /* 0x000000ffff2e7224 */ /* 0x000fe200078e00ff */
[----:B------:R-:W-:Y:S01]  /*0af0*/  MOV R0, 0xb20 ;  /* 0x00000b2000007802 */ /* 0x000fe20000000f00 */
[----:B------:R-:W-:-:S07]  /*0b00*/  IMAD.MOV.U32 R47, RZ, RZ, 0x40000000 ;  /* 0x40000000ff2f7424 */ /* 0x000fce00078e00ff */
[----:B0-----:R-:W-:Y:S05]  /*0b10*/  CALL.REL.NOINC `($__internal_3_$__cuda_sm20_div_rn_f64_full) ;  /* 0x0000005800187944 */ /* 0x001fea0003c00000 */
[----:B------:R-:W-:Y:S02]  /*0b20*/  IMAD.MOV.U32 R28, RZ, RZ, R62 ;  /* 0x000000ffff1c7224 */ /* 0x000fe400078e003e */
[----:B------:R-:W-:-:S07]  /*0b30*/  IMAD.MOV.U32 R29, RZ, RZ, R63 ;  /* 0x000000ffff1d7224 */ /* 0x000fce00078e003f */
.L_x_82:
[----:B------:R-:W-:Y:S05]  /*0b40*/  BSYNC.RECONVERGENT B1 ;  /* 0x0000000000017941 */ /* 0x000fea0003800200 */
.L_x_81:
[----:B------:R-:W1:Y:S01]  /*0b50*/  I2F.F64 R2, R11 ;  /* 0x0000000b00027312 */ /* 0x000e620000201c00 */
        /* <DEDUP_REMOVED lines=11> */
[----:B------:R-:W-:Y:S02]  /*0c10*/  DFMA R26, R2, R4, R26 ;  /* 0x00000004021a722b */ /* 0x000fe4000000001a */
[----:B------:R-:W-:-:S08]  /*0c20*/  DADD R4, -R28, 1 ;  /* 0x3ff000001c047429 */ /* 0x000fd00000000100 */
[----:B------:R-:W-:-:S05]  /*0c30*/  FFMA R0, RZ, R51, R27 ;  /* 0x00000033ff007223 */ /* 0x000fca000000001b */
[----:B------:R-:W-:-:S13]  /*0c40*/  FSETP.GT.AND P0, PT, |R0|, 1.469367938527859385e-39, PT ;  /* 0x001000000000780b */ /* 0x000fda0003f04200 */
[----:B------:R-:W-:Y:S05]  /*0c50*/  @P0 BRA `(.L_x_84) ;  /* 0x0000000000180947 */ /* 0x000fea0003800000 */
[----:B------:R-:W-:Y:S01]  /*0c60*/  IMAD.MOV.U32 R46, RZ, RZ, RZ ;  /* 0x000000ffff2e7224 */ /* 0x000fe200078e00ff */
[----:B------:R-:W-:Y:S02]  /*0c70*/  MOV R47, 0x40000000 ;  /* 0x40000000002f7802 */ /* 0x000fe40000000f00 */
[----:B------:R-:W-:-:S07]  /*0c80*/  MOV R0, 0xca0 ;  /* 0x00000ca000007802 */ /* 0x000fce0000000f00 */
[----:B0-----:R-:W-:Y:S05]  /*0c90*/  CALL.REL.NOINC `($__internal_3_$__cuda_sm20_div_rn_f64_full) ;  /* 0x0000005400b87944 */ /* 0x001fea0003c00000 */
[----:B------:R-:W-:Y:S02]  /*0ca0*/  IMAD.MOV.U32 R26, RZ, RZ, R62 ;  /* 0x000000ffff1a7224 */ /* 0x000fe400078e003e */
[----:B------:R-:W-:-:S07]  /*0cb0*/  IMAD.MOV.U32 R27, RZ, RZ, R63 ;  /* 0x000000ffff1b7224 */ /* 0x000fce00078e003f */
.L_x_84:
[----:B------:R-:W-:Y:S05]  /*0cc0*/  BSYNC.RECONVERGENT B1 ;  /* 0x0000000000017941 */ /* 0x000fea0003800200 */
.L_x_83:
[----:B------:R-:W-:Y:S01]  /*0cd0*/  ISETP.GT.AND P0, PT, R10, RZ, PT ;  /* 0x000000ff0a00720c */ /* 0x000fe20003f04270 */
[----:B------:R-:W-:Y:S01]  /*0ce0*/  BSSY.RECONVERGENT B0, `(.L_x_85) ;  /* 0x0000016000007945 */ /* 0x000fe20003800200 */
[----:B------:R-:W-:Y:S01]  /*0cf0*/  DADD R2, -R26, 1 ;  /* 0x3ff000001a027429 */ /* 0x000fe20000000100 */
[----:B------:R-:W-:-:S10]  /*0d00*/  CS2R R24, SRZ ;  /* 0x0000000000187805 */ /* 0x000fd4000001ff00 */
[----:B------:R-:W-:Y:S05]  /*0d10*/  @!P0 BRA `(.L_x_86) ;  /* 0x0000000000488947 */ /* 0x000fea0003800000 */
[----:B------:R-:W1:Y:S01]  /*0d20*/  I2F.F64.U32 R30, R10 ;  /* 0x0000000a001e7312 */ /* 0x000e620000201800 */
[----:B------:R-:W-:Y:S07]  /*0d30*/  BSSY.RECONVERGENT B1, `(.L_x_86) ;  /* 0x0000010000017945 */ /* 0x000fee0003800200 */
[----:B-1----:R-:W1:Y:S01]  /*0d40*/  MUFU.RCP64H R15, R31 ;  /* 0x0000001f000f7308 */ /* 0x002e620000001800 */
[----:B------:R-:W-:-:S05]  /*0d50*/  VIADD R14, R31, 0x300402 ;  /* 0x003004021f0e7836 */ /* 0x000fca0000000000 */
[----:B------:R-:W-:Y:S01]  /*0d60*/  FSETP.GEU.AND P0, PT, |R14|, 5.8789094863358348022e-39, PT ;  /* 0x004004020e00780b */ /* 0x000fe20003f0e200 */
[----:B-1----:R-:W-:-:S08]  /*0d70*/  DFMA R16, -R30, R14, 1 ;  /* 0x3ff000001e10742b */ /* 0x002fd0000000010e */
[----:B------:R-:W-:-:S08]  /*0d80*/  DFMA R16, R16, R16, R16 ;  /* 0x000000101010722b */ /* 0x000fd00000000010 */
[----:B------:R-:W-:-:S08]  /*0d90*/  DFMA R16, R14, R16, R14 ;  /* 0x000000100e10722b */ /* 0x000fd0000000000e */
[----:B------:R-:W-:-:S08]  /*0da0*/  DFMA R24, -R30, R16, 1 ;  /* 0x3ff000001e18742b */ /* 0x000fd00000000110 */
[----:B------:R-:W-:Y:S01]  /*0db0*/  DFMA R24, R16, R24, R16 ;  /* 0x000000181018722b */ /* 0x000fe20000000010 */
[----:B------:R-:W-:Y:S10]  /*0dc0*/  @P0 BRA `(.L_x_87) ;  /* 0x0000000000180947 */ /* 0x000ff40003800000 */
[----:B------:R-:W-:Y:S01]  /*0dd0*/  LOP3.LUT R0, R31, 0x7fffffff, RZ, 0xc0, !PT ;  /* 0x7fffffff1f007812 */ /* 0x000fe200078ec0ff */
[----:B------:R-:W-:Y:S02]  /*0de0*/  IMAD.MOV.U32 R14, RZ, RZ, R30 ;  /* 0x000000ffff0e7224 */ /* 0x000fe400078e001e */
[----:B------:R-:W-:Y:S02]  /*0df0*/  IMAD.MOV.U32 R15, RZ, RZ, R31 ;  /* 0x000000ffff0f7224 */ /* 0x000fe400078e001f */
[----:B------:R-:W-:Y:S01]  /*0e00*/  VIADD R24, R0, 0xfff00000 ;  /* 0xfff0000000187836 */ /* 0x000fe20000000000 */
[----:B------:R-:W-:-:S07]  /*0e10*/  MOV R0, 0xe30 ;  /* 0x00000e3000007802 */ /* 0x000fce0000000f00 */
[----:B0-----:R-:W-:Y:S05]  /*0e20*/  CALL.REL.NOINC `($__internal_2_$__cuda_sm20_dblrcp_rn_slowpath_v3) ;  /* 0x0000005000ac7944 */ /* 0x001fea0003c00000 */
.L_x_87:
[----:B------:R-:W-:Y:S05]  /*0e30*/  BSYNC.RECONVERGENT B1 ;  /* 0x0000000000017941 */ /* 0x000fea0003800200 */
.L_x_86:
[----:B------:R-:W-:Y:S05]  /*0e40*/  BSYNC.RECONVERGENT B0 ;  /* 0x0000000000007941 */ /* 0x000fea0003800200 */
.L_x_85:
[----:B------:R-:W1:Y:S01]  /*0e50*/  LDC.64 R14, c[0x0][0x388] ;  /* 0x0000e200ff0e7b82 */ /* 0x000e620000000a00 */
[----:B------:R-:W2:Y:S01]  /*0e60*/  LDCU UR12, c[0x0][0x38c] ;  /* 0x00007180ff0c77ac */ /* 0x000ea20008000800 */
[----:B------:R-:W-:Y:S01]  /*0e70*/  IADD3 R11, PT, PT, R11, UR8, R12 ;  /* 0x000000080b0b7c10 */ /* 0x000fe2000fffe00c */
[----:B------:R-:W-:Y:S02]  /*0e80*/  HFMA2 R42, -RZ, RZ, 0, 0 ;  /* 0x00000000ff2a7431 */ /* 0x000fe400000001ff */
[----:B------:R-:W-:Y:S01]  /*0e90*/  IMAD.MOV.U32 R64, RZ, RZ, 0x0 ;  /* 0x00000000ff407424 */ /* 0x000fe200078e00ff */
[----:B------:R-:W-:Y:S02]  /*0ea0*/  CS2R R38, SRZ ;  /* 0x0000000000267805 */ /* 0x000fe4000001ff00 */
[----:B------:R-:W-:Y:S01]  /*0eb0*/  IADD3 R11, PT, PT, R10, R11, RZ ;  /* 0x0000000b0a0b7210 */ /* 0x000fe20007ffe0ff */
[----:B------:R-:W-:Y:S02]  /*0ec0*/  IMAD.MOV.U32 R65, RZ, RZ, -0x80000 ;  /* 0xfff80000ff417424 */ /* 0x000fe400078e00ff */
[----:B------:R-:W-:-:S02]  /*0ed0*/  IMAD.MOV.U32 R44, RZ, RZ, 0x0 ;  /* 0x00000000ff2c7424 */ /* 0x000fc400078e00ff */
[----:B------:R-:W-:Y:S02]  /*0ee0*/  IMAD.MOV.U32 R45, RZ, RZ, -0x80000 ;  /* 0xfff80000ff2d7424 */ /* 0x000fe400078e00ff */
[----:B------:R-:W-:Y:S02]  /*0ef0*/  IMAD.MOV.U32 R43, RZ, RZ, -0x80000 ;  /* 0xfff80000ff2b7424 */ /* 0x000fe400078e00ff */
[----:B-1----:R-:W-:Y:S01]  /*0f00*/  VIADD R13, R15, 0x1 ;  /* 0x000000010f0d7836 */ /* 0x002fe20000000000 */
[----:B------:R-:W-:-:S04]  /*0f10*/  VIMNMX R15, PT, PT, R11, 0x1, !PT ;  /* 0x000000010b0f7848 */ /* 0x000fc80007fe0100 */
[----:B------:R-:W-:Y:S01]  /*0f20*/  ISETP.NE.AND P0, PT, R13, R14, PT ;  /* 0x0000000e0d00720c */ /* 0x000fe20003f05270 */
[----:B------:R-:W-:Y:S01]  /*0f30*/  IMAD.MOV.U32 R13, RZ, RZ, RZ ;  /* 0x000000ffff0d7224 */ /* 0x000fe200078e00ff */
[----:B------:R-:W-:Y:S01]  /*0f40*/  VIADDMNMX R12, R15, 0xffffffff, R14, PT ;  /* 0xffffffff0f0c7846 */ /* 0x000fe2000380010e */
[----:B--2---:R-:W-:-:S10]  /*0f50*/  IMAD.U32 R15, RZ, RZ, UR12 ;  /* 0x0000000cff0f7e24 */ /* 0x004fd4000f8e00ff */
[----:B------:R-:W-:Y:S05]  /*0f60*/  @!P0 BRA `(.L_x_88) ;  /* 0x0000001000288947 */ /* 0x000fea0003800000 */
[----:B------:R-:W-:Y:S01]  /*0f70*/  IMAD.MOV.U32 R13, RZ, RZ, RZ ;  /* 0x000000ffff0d7224 */ /* 0x000fe200078e00ff */
[----:B------:R-:W-:Y:S01]  /*0f80*/  MOV R65, 0xfff80000 ;  /* 0xfff8000000417802 */ /* 0x000fe20000000f00 */
[----:B------:R-:W-:Y:S01]  /*0f90*/  IMAD.U32 R15, RZ, RZ, UR12 ;  /* 0x0000000cff0f7e24 */ /* 0x000fe2000f8e00ff */
[----:B------:R-:W-:Y:S01]  /*0fa0*/  CS2R R38, SRZ ;  /* 0x0000000000267805 */ /* 0x000fe2000001ff00 */
[----:B------:R-:W-:Y:S02]  /*0fb0*/  IMAD.MOV.U32 R14, RZ, RZ, RZ ;  /* 0x000000ffff0e7224 */ /* 0x000fe400078e00ff */
[----:B------:R-:W-:-:S07]  /*0fc0*/  IMAD.MOV.U32 R64, RZ, RZ, 0x0 ;  /* 0x00000000ff407424 */ /* 0x000fce00078e00ff */
.L_x_105:
[----:B-1----:R-:W1:Y:S02]  /*0fd0*/  LDC.64 R16, c[0x0][0x380] ;  /* 0x0000e000ff107b82 */ /* 0x002e640000000a00 */
[----:B-1----:R-:W-:-:S05]  /*0fe0*/  IMAD.WIDE R16, R15, 0x4, R16 ;  /* 0x000000040f107825 */ /* 0x002fca00078e0210 */
[----:B------:R-:W2:Y:S01]  /*0ff0*/  LDG.E.CONSTANT R0, desc[UR14][R16.64] ;  /* 0x0000000e10007981 */ /* 0x000ea2000c1e9900 */
[----:B------:R-:W-:Y:S02]  /*1000*/  IMAD.MOV.U32 R34, RZ, RZ, 0x0 ;  /* 0x00000000ff227424 */ /* 0x000fe400078e00ff */
[----:B------:R-:W-:Y:S02]  /*1010*/  IMAD.MOV.U32 R35, RZ, RZ, -0x80000 ;  /* 0xfff80000ff237424 */ /* 0x000fe400078e00ff */
[----:B------:R-:W-:Y:S02]  /*1020*/  IMAD.MOV.U32 R36, RZ, RZ, 0x0 ;  /* 0x00000000ff247424 */ /* 0x000fe400078e00ff */
[----:B------:R-:W-:Y:S01]  /*1030*/  IMAD.MOV.U32 R37, RZ, RZ, -0x80000 ;  /* 0xfff80000ff257424 */ /* 0x000fe200078e00ff */
[----:B--2---:R-:W-:Y:S01]  /*1040*/  FSETP.NE.AND P0, PT, |R0|, +INF , PT ;  /* 0x7f8000000000780b */ /* 0x004fe20003f05200 */
[----:B------:R1:W2:-:S12]  /*1050*/  F2F.F64.F32 R32, R0 ;  /* 0x0000000000207310 */ /* 0x0002980000201800 */
[----:B-1----:R-:W-:Y:S05]  /*1060*/  @!P0 BRA `(.L_x_89) ;  /* 0x0000000000288947 */ /* 0x002fea0003800000 */
[----:B--2---:R-:W-:Y:S02]  /*1070*/  DMUL R30, R32, R28 ;  /* 0x0000001c201e7228 */ /* 0x004fe40000000000 */
[----:B------:R-:W-:-:S06]  /*1080*/  DSETP.NE.AND P0, PT, |R42|, +INF , PT ;  /* 0x7ff000002a00742a */ /* 0x000fcc0003f05200 */
[----:B------:R-:W-:-:S10]  /*1090*/  DFMA R30, R4, R42, R30 ;  /* 0x0000002a041e722b */ /* 0x000fd4000000001e */
[----:B------:R-:W-:Y:S02]  /*10a0*/  FSEL R42, R32, R30, !P0 ;  /* 0x0000001e202a7208 */ /* 0x000fe40004000000 */
[----:B------:R-:W-:-:S03]  /*10b0*/  FSEL R43, R33, R31, !P0 ;  /* 0x0000001f212b7208 */ /* 0x000fc60004000000 */
[----:B------:R-:W-:Y:S02]  /*10c0*/  IMAD.MOV.U32 R34, RZ, RZ, R42 ;  /* 0x000000ffff227224 */ /* 0x000fe400078e002a */
[----:B------:R-:W-:Y:S01]  /*10d0*/  IMAD.MOV.U32 R35, RZ, RZ, R43 ;  /* 0x000000ffff237224 */ /* 0x000fe200078e002b */
[----:B------:R-:W-:-:S14]  /*10e0*/  DSETP.NE.AND P0, PT, |R42|, +INF , PT ;  /* 0x7ff000002a00742a */ /* 0x000fdc0003f05200 */
[----:B------:R-:W-:-:S08]  /*10f0*/  @P0 DADD R30, R32, -R34 ;  /* 0x00000000201e0229 */ /* 0x000fd00000000822 */
[----:B------:R-:W-:-:S11]  /*1100*/  @P0 DADD R36, -RZ, |R30| ;  /* 0x00000000ff240229 */ /* 0x000fd6000000051e */
.L_x_89:
[----:B------:R-:W-:Y:S01]  /*1110*/  DSETP.NE.AND P0, PT, |R36|, +INF , PT ;  /* 0x7ff000002400742a */ /* 0x000fe20003f05200 */
[----:B------:R-:W-:Y:S01]  /*1120*/  BSSY.RECONVERGENT B0, `(.L_x_90) ;  /* 0x000000f000007945 */ /* 0x000fe20003800200 */
[----:B------:R-:W-:Y:S01]  /*1130*/  MOV R50, 0x0 ;  /* 0x0000000000327802 */ /* 0x000fe20000000f00 */
[----:B------:R-:W-:Y:S02]  /*1140*/  IMAD.MOV.U32 R51, RZ, RZ, -0x80000 ;  /* 0xfff80000ff337424 */ /* 0x000fe400078e00ff */
[----:B------:R-:W-:Y:S02]  /*1150*/  IMAD.MOV.U32 R30, RZ, RZ, R44 ;  /* 0x000000ffff1e7224 */ /* 0x000fe400078e002c */
[----:B------:R-:W-:-:S07]  /*1160*/  IMAD.MOV.U32 R31, RZ, RZ, R45 ;  /* 0x000000ffff1f7224 */ /* 0x000fce00078e002d */
[----:B------:R-:W-:Y:S05]  /*1170*/  @!P0 BRA `(.L_x_91) ;  /* 0x0000000000248947 */ /* 0x000fea0003800000 */
[----:B------:R-:W-:Y:S01]  /*1180*/  DSETP.NE.AND P0, PT, |R44|, +INF , PT ;  /* 0x7ff000002c00742a */ /* 0x000fe20003f05200 */
[--C-:B------:R-:W-:Y:S01]  /*1190*/  IMAD.MOV.U32 R30, RZ, RZ, R36.reuse ;  /* 0x000000ffff1e7224 */ /* 0x100fe200078e0024 */
[----:B------:R-:W-:Y:S01]  /*11a0*/  MOV R51, R37 ;  /* 0x0000002500337202 */ /* 0x000fe20000000f00 */
[----:B------:R-:W-:Y:S02]  /*11b0*/  IMAD.MOV.U32 R31, RZ, RZ, R37 ;  /* 0x000000ffff1f7224 */ /* 0x000fe400078e0025 */
[----:B------:R-:W-:-:S09]  /*11c0*/  IMAD.MOV.U32 R50, RZ, RZ, R36 ;  /* 0x000000ffff327224 */ /* 0x000fd200078e0024 */
[----:B------:R-:W-:-:S08]  /*11d0*/  @P0 DMUL R40, R36, R28 ;  /* 0x0000001c24280228 */ /* 0x000fd00000000000 */
[----:B------:R-:W-:-:S10]  /*11e0*/  @P0 DFMA R30, R4, R44, R40 ;  /* 0x0000002c041e022b */ /* 0x000fd40000000028 */
[----:B------:R-:W-:Y:S02]  /*11f0*/  @P0 IMAD.MOV.U32 R50, RZ, RZ, R30 ;  /* 0x000000ffff320224 */ /* 0x000fe400078e001e */
[----:B------:R-:W-:-:S07]  /*1200*/  @P0 IMAD.MOV.U32 R51, RZ, RZ, R31 ;  /* 0x000000ffff330224 */ /* 0x000fce00078e001f */
.L_x_91:
[----:B------:R-:W-:Y:S05]  /*1210*/  BSYNC.RECONVERGENT B0 ;  /* 0x0000000000007941 */ /* 0x000fea0003800200 */
.L_x_90:
[----:B------:R-:W-:Y:S01]  /*1220*/  DSETP.NE.AND P0, PT, |R34|, +INF , PT ;  /* 0x7ff000002200742a */ /* 0x000fe20003f05200 */
[----:B------:R-:W-:Y:S01]  /*1230*/  BSSY.RECONVERGENT B1, `(.L_x_92) ;  /* 0x0000022000017945 */ /* 0x000fe20003800200 */
[----:B------:R-:W-:Y:S02]  /*1240*/  IMAD.MOV.U32 R62, RZ, RZ, 0x0 ;  /* 0x00000000ff3e7424 */ /* 0x000fe400078e00ff */
[----:B------:R-:W-:Y:S02]  /*1250*/  IMAD.MOV.U32 R63, RZ, RZ, -0x80000 ;  /* 0xfff80000ff3f7424 */ /* 0x000fe400078e00ff */
[----:B------:R-:W-:-:S13]  /*1260*/  FSETP.EQU.OR P0, PT, |R0|, +INF , !P0 ;  /* 0x7f8000000000780b */ /* 0x000fda000470a600 */
[----:B------:R-:W-:-:S14]  /*1270*/  DSETP.EQU.OR P0, PT, |R50|, +INF , P0 ;  /* 0x7ff000003200742a */ /* 0x000fdc000070a600 */
[----:B------:R-:W-:Y:S05]  /*1280*/  @P0 BRA `(.L_x_93) ;  /* 0x0000000000700947 */ /* 0x000fea0003800000 */
[----:B0-----:R-:W-:-:S10]  /*1290*/  DMUL R50, R22, R50 ;  /* 0x0000003216327228 */ /* 0x001fd40000000000 */
[C---:B------:R-:W-:Y:S02]  /*12a0*/  ISETP.NE.U32.AND P0, PT, R50.reuse, RZ, PT ;  /* 0x000000ff3200720c */ /* 0x040fe40003f05070 */
[----:B------:R-:W-:Y:S02]  /*12b0*/  LOP3.LUT R0, R51, 0x7fffffff, RZ, 0xc0, !PT ;  /* 0x7fffffff33007812 */ /* 0x000fe400078ec0ff */
[----:B------:R-:W-:Y:S02]  /*12c0*/  ISETP.EQ.U32.AND P1, PT, R50, RZ, PT ;  /* 0x000000ff3200720c */ /* 0x000fe40003f22070 */
[----:B------:R-:W-:Y:S02]  /*12d0*/  ISETP.NE.AND.EX P0, PT, R0, 0x7ff00000, PT, P0 ;  /* 0x7ff000000000780c */ /* 0x000fe40003f05300 */
[----:B------:R-:W-:Y:S02]  /*12e0*/  ISETP.GT.U32.AND P2, PT, R50, RZ, PT ;  /* 0x000000ff3200720c */ /* 0x000fe40003f44070 */
[----:B------:R-:W-:-:S04]  /*12f0*/  ISETP.EQ.OR.EX P0, PT, R0, RZ, !P0, P1 ;  /* 0x000000ff0000720c */ /* 0x000fc80004702710 */
[----:B------:R-:W-:-:S13]  /*1300*/  ISETP.GT.OR.EX P0, PT, R0, 0x7ff00000, P0, P2 ;  /* 0x7ff000000000780c */ /* 0x000fda0000704720 */
[----:B------:R-:W-:Y:S05]  /*1310*/  @P0 BRA `(.L_x_93) ;  /* 0x00000000004c0947 */ /* 0x000fea0003800000 */
[----:B------:R-:W0:Y:S01]  /*1320*/  MUFU.RCP64H R37, R51 ;  /* 0x0000003300257308 */ /* 0x000e220000001800 */
[----:B------:R-:W-:Y:S01]  /*1330*/  IMAD.MOV.U32 R36, RZ, RZ, 0x1 ;  /* 0x00000001ff247424 */ /* 0x000fe200078e00ff */
[----:B--2---:R-:W-:Y:S01]  /*1340*/  DADD R46, R32, -R34 ;  /* 0x00000000202e7229 */ /* 0x004fe20000000822 */
[----:B------:R-:W-:Y:S09]  /*1350*/  BSSY.RECONVERGENT B2, `(.L_x_93) ;  /* 0x000000f000027945 */ /* 0x000ff20003800200 */
[----:B------:R-:W-:Y:S01]  /*1360*/  FSETP.GEU.AND P1, PT, |R47|, 6.5827683646048100446e-37, PT ;  /* 0x036000002f00780b */ /* 0x000fe20003f2e200 */
[----:B0-----:R-:W-:-:S08]  /*1370*/  DFMA R40, -R50, R36, 1 ;  /* 0x3ff000003228742b */ /* 0x001fd00000000124 */
        /* <DEDUP_REMOVED lines=10> */
[----:B------:R-:W-:-:S07]  /*1420*/  MOV R0, 0x1440 ;  /* 0x0000144000007802 */ /* 0x000fce0000000f00 */
[----:B------:R-:W-:Y:S05]  /*1430*/  CALL.REL.NOINC `($__internal_3_$__cuda_sm20_div_rn_f64_full) ;  /* 0x0000004c00d07944 */ /* 0x000fea0003c00000 */
.L_x_94:
[----:B------:R-:W-:Y:S05]  /*1440*/  BSYNC.RECONVERGENT B2 ;  /* 0x0000000000027941 */ /* 0x000fea0003800200 */
.L_x_93:
[----:B------:R-:W-:Y:S05]  /*1450*/  BSYNC.RECONVERGENT B1 ;  /* 0x0000000000017941 */ /* 0x000fea0003800200 */
.L_x_92:
[----:B------:R-:W-:Y:S01]  /*1460*/  DSETP.NE.AND P1, PT, |R62|, +INF , PT ;  /* 0x7ff000003e00742a */ /* 0x000fe20003f25200 */
[----:B------:R-:W-:Y:S01]  /*1470*/  BSSY.RECONVERGENT B0, `(.L_x_95) ;  /* 0x0000010000007945 */ /* 0x000fe20003800200 */
[----:B------:R-:W-:Y:S01]  /*1480*/  ISETP.GE.AND P0, PT, R10, 0x1, PT ;  /* 0x000000010a00780c */ /* 0x000fe20003f06270 */
[----:B--2---:R-:W-:Y:S01]  /*1490*/  IMAD.MOV.U32 R32, RZ, RZ, 0x0 ;  /* 0x00000000ff207424 */ /* 0x004fe200078e00ff */
[----:B------:R-:W-:Y:S01]  /*14a0*/  MOV R33, 0xfff80000 ;  /* 0xfff8000000217802 */ /* 0x000fe20000000f00 */
[----:B------:R-:W-:Y:S02]  /*14b0*/  IMAD.MOV.U32 R40, RZ, RZ, R64 ;  /* 0x000000ffff287224 */ /* 0x000fe400078e0040 */
[----:B------:R-:W-:-:S07]  /*14c0*/  IMAD.MOV.U32 R41, RZ, RZ, R65 ;  /* 0x000000ffff297224 */ /* 0x000fce00078e0041 */
[----:B------:R-:W-:Y:S05]  /*14d0*/  @!P1 BRA `(.L_x_96) ;  /* 0x0000000000249947 */ /* 0x000fea0003800000 */
[----:B------:R-:W-:Y:S01]  /*14e0*/  DSETP.NE.AND P1, PT, |R64|, +INF , PT ;  /* 0x7ff000004000742a */ /* 0x000fe20003f25200 */
[----:B------:R-:W-:Y:S02]  /*14f0*/  IMAD.MOV.U32 R40, RZ, RZ, R62 ;  /* 0x000000ffff287224 */ /* 0x000fe400078e003e */
[----:B------:R-:W-:-:S11]  /*1500*/  IMAD.MOV.U32 R41, RZ, RZ, R63 ;  /* 0x000000ffff297224 */ /* 0x000fd600078e003f */
[----:B------:R-:W-:-:S08]  /*1510*/  @P1 DMUL R32, R62, R26 ;  /* 0x0000001a3e201228 */ /* 0x000fd00000000000 */
[----:B------:R-:W-:Y:S01]  /*1520*/  @P1 DFMA R40, R2, R64, R32 ;  /* 0x000000400228122b */ /* 0x000fe20000000020 */
[----:B------:R-:W-:Y:S02]  /*1530*/  IMAD.MOV.U32 R32, RZ, RZ, R62 ;  /* 0x000000ffff207224 */ /* 0x000fe400078e003e */
[----:B------:R-:W-:-:S07]  /*1540*/  IMAD.MOV.U32 R33, RZ, RZ, R63 ;  /* 0x000000ffff217224 */ /* 0x000fce00078e003f */
[----:B------:R-:W-:Y:S01]  /*1550*/  @P1 MOV R32, R40 ;  /* 0x0000002800201202 */ /* 0x000fe20000000f00 */
[----:B------:R-:W-:-:S07]  /*1560*/  @P1 IMAD.MOV.U32 R33, RZ, RZ, R41 ;  /* 0x000000ffff211224 */ /* 0x000fce00078e0029 */
.L_x_96:
[----:B------:R-:W-:Y:S05]  /*1570*/  BSYNC.RECONVERGENT B0 ;  /* 0x0000000000007941 */ /* 0x000fea0003800200 */
.L_x_95:
[----:B------:R-:W1:Y:S01]  /*1580*/  F2F.F32.F64 R45, R32 ;  /* 0x00000020002d7310 */ /* 0x000e620000301000 */
[C---:B------:R-:W-:Y:S01]  /*1590*/  ISETP.LT.OR P2, PT, R15.reuse, R10, !P0 ;  /* 0x0000000a0f00720c */ /* 0x040fe20004741670 */
[C---:B------:R-:W-:Y:S01]  /*15a0*/  IMAD.IADD R35, R15.reuse, 0x1, -R10 ;  /* 0x000000010f237824 */ /* 0x040fe200078e0a0a */
[----:B------:R2:W3:Y:S01]  /*15b0*/  LDG.E.CONSTANT R16, desc[UR14][R16.64+0x4] ;  /* 0x0000040e10107981 */ /* 0x0004e2000c1e9900 */
[----:B------:R-:W-:-:S04]  /*15c0*/  IMAD.WIDE R36, R15, 0x4, R20 ;  /* 0x000000040f247825 */ /* 0x000fc800078e0214 */
[----:B------:R-:W-:Y:S01]  /*15d0*/  IMAD.WIDE R34, R35, 0x4, R20 ;  /* 0x0000000423227825 */ /* 0x000fe200078e0214 */
[----:B-1----:R1:W-:Y:S05]  /*15e0*/  STG.E desc[UR14][R36.64], R45 ;  /* 0x0000002d24007986 */ /* 0x0023ea000c10190e */
[----:B------:R-:W4:Y:S01]  /*15f0*/  @!P2 LDG.E R0, desc[UR14][R34.64] ;  /* 0x0000000e2200a981 */ /* 0x000f22000c1e1900 */
[C---:B------:R-:W-:Y:S02]  /*1600*/  DADD R46, R32.reuse, R38 ;  /* 0x00000000202e7229 */ /* 0x040fe40000000026 */
[----:B------:R-:W-:-:S08]  /*1610*/  DSETP.NE.AND P1, PT, |R32|, +INF , PT ;  /* 0x7ff000002000742a */ /* 0x000fd00003f25200 */
[----:B------:R-:W-:Y:S02]  /*1620*/  FSEL R38, R46, R38, P1 ;  /* 0x000000262e267208 */ /* 0x000fe40000800000 */
[----:B------:R-:W-:Y:S01]  /*1630*/  FSEL R39, R47, R39, P1 ;  /* 0x000000272f277208 */ /* 0x000fe20000800000 */
[----:B--2---:R-:W-:-:S03]  /*1640*/  VIADD R17, R13, 0x1 ;  /* 0x000000010d117836 */ /* 0x004fc60000000000 */
[----:B------:R-:W-:Y:S02]  /*1650*/  @!P1 IMAD.MOV R17, RZ, RZ, R13 ;  /* 0x000000ffff119224 */ /* 0x000fe400078e020d */
[----:B------:R-:W-:Y:S01]  /*1660*/  IMAD.MOV.U32 R33, RZ, RZ, -0x80000 ;  /* 0xfff80000ff217424 */ /* 0x000fe200078e00ff */
[----:B----4-:R-:W2:Y:S01]  /*1670*/  @!P2 F2F.F64.F32 R48, R0 ;  /* 0x000000000030a310 */ /* 0x010ea20000201800 */
[----:B------:R-:W-:Y:S01]  /*1680*/  @!P2 FSETP.NE.AND P3, PT, |R0|, +INF , PT ;  /* 0x7f8000000000a80b */ /* 0x000fe20003f65200 */
[----:B--2---:R-:W-:-:S10]  /*1690*/  @!P2 DADD R48, R38, -R48 ;  /* 0x000000002630a229 */ /* 0x004fd40000000830 */
[----:B------:R-:W-:Y:S02]  /*16a0*/  @!P2 FSEL R32, R48, R38, P3 ;  /* 0x000000263020a208 */ /* 0x000fe40001800000 */
[----:B------:R-:W-:-:S03]  /*16b0*/  @!P2 FSEL R49, R49, R39, P3 ;  /* 0x000000273131a208 */ /* 0x000fc60001800000 */
[----:B------:R-:W-:Y:S02]  /*16c0*/  @!P2 IMAD.MOV.U32 R38, RZ, RZ, R32 ;  /* 0x000000ffff26a224 */ /* 0x000fe400078e0020 */
[----:B------:R-:W-:Y:S01]  /*16d0*/  @!P2 IMAD.MOV.U32 R39, RZ, RZ, R49 ;  /* 0x000000ffff27a224 */ /* 0x000fe200078e0031 */
[----:B------:R-:W-:-:S05]  /*16e0*/  FSETP.NE.OR P3, PT, |R0|, +INF , P2 ;  /* 0x7f8000000000780b */ /* 0x000fca0001765600 */
[----:B------:R-:W-:Y:S01]  /*16f0*/  DMUL R50, R38, R24 ;  /* 0x0000001826327228 */ /* 0x000fe20000000000 */
[----:B------:R-:W-:Y:S01]  /*1700*/  @!P2 IADD3 R0, PT, PT, R17, -0x1, RZ ;  /* 0xffffffff1100a810 */ /* 0x000fe20007ffe0ff */
[----:B---3--:R-:W-:Y:S06]  /*1710*/  F2F.F64.F32 R46, R16 ;  /* 0x00000010002e7310 */ /* 0x008fec0000201800 */
[----:B------:R-:W-:Y:S02]  /*1720*/  @!P3 IMAD.MOV R0, RZ, RZ, R17 ;  /* 0x000000ffff00b224 */ /* 0x000fe400078e0211 */
[----:B------:R-:W2:Y:S01]  /*1730*/  F2F.F32.F64 R50, R50 ;  /* 0x0000003200327310 */ /* 0x000ea20000301000 */
[----:B------:R-:W-:Y:S01]  /*1740*/  FSETP.NE.AND P3, PT, |R16|, +INF , PT ;  /* 0x7f8000001000780b */ /* 0x000fe20003f65200 */
[----:B------:R-:W-:Y:S01]  /*1750*/  @!P2 IMAD.MOV.U32 R17, RZ, RZ, R0 ;  /* 0x000000ffff11a224 */ /* 0x000fe200078e0000 */
[----:B------:R-:W-:-:S04]  /*1760*/  ISETP.GT.AND P2, PT, R10, RZ, PT ;  /* 0x000000ff0a00720c */ /* 0x000fc80003f44270 */
[----:B------:R-:W-:Y:S01]  /*1770*/  ISETP.GE.AND P1, PT, R17, R10, PT ;  /* 0x0000000a1100720c */ /* 0x000fe20003f26270 */
[----:B------:R-:W-:Y:S02]  /*1780*/  IMAD.MOV.U32 R48, RZ, RZ, 0x0 ;  /* 0x00000000ff307424 */ /* 0x000fe400078e00ff */
[----:B------:R-:W-:Y:S01]  /*1790*/  IMAD.MOV.U32 R49, RZ, RZ, -0x80000 ;  /* 0xfff80000ff317424 */ /* 0x000fe200078e00ff */
[----:B--2---:R-:W-:Y:S01]  /*17a0*/  FSEL R0, R50, +QNAN , P1 ;  /* 0x7fffffff32007808 */ /* 0x004fe20000800000 */
[----:B------:R-:W-:-:S03]  /*17b0*/  IMAD.MOV.U32 R32, RZ, RZ, 0x0 ;  /* 0x00000000ff207424 */ /* 0x000fc600078e00ff */
[----:B------:R-:W-:Y:S01]  /*17c0*/  FSEL R0, R0, +QNAN , P2 ;  /* 0x7fffffff00007808 */ /* 0x000fe20001000000 */
[----:B-1----:R-:W-:Y:S06]  /*17d0*/  @!P3 BRA `(.L_x_97) ;  /* 0x000000000028b947 */ /* 0x002fec0003800000 */
[----:B------:R-:W-:Y:S02]  /*17e0*/  DMUL R48, R46, R28 ;  /* 0x0000001c2e307228 */ /* 0x000fe40000000000 */
[----:B------:R-:W-:-:S06]  /*17f0*/  DSETP.NE.AND P1, PT, |R42|, +INF , PT ;  /* 0x7ff000002a00742a */ /* 0x000fcc0003f25200 */
[----:B------:R-:W-:-:S10]  /*1800*/  DFMA R48, R4, R42, R48 ;  /* 0x0000002a0430722b */ /* 0x000fd40000000030 */
[----:B------:R-:W-:Y:S02]  /*1810*/  FSEL R42, R46, R48, !P1 ;  /* 0x000000302e2a7208 */ /* 0x000fe40004800000 */
[----:B------:R-:W-:Y:S02]  /*1820*/  FSEL R43, R47, R49, !P1 ;  /* 0x000000312f2b7208 */ /* 0x000fe40004800000 */
[----:B------:R-:W-:-:S03]  /*1830*/  MOV R48, R42 ;  /* 0x0000002a00307202 */ /* 0x000fc60000000f00 */
[----:B------:R-:W-:Y:S01]  /*1840*/  IMAD.MOV.U32 R49, RZ, RZ, R43 ;  /* 0x000000ffff317224 */ /* 0x000fe200078e002b */
[----:B------:R-:W-:-:S14]  /*1850*/  DSETP.NE.AND P1, PT, |R42|, +INF , PT ;  /* 0x7ff000002a00742a */ /* 0x000fdc0003f25200 */
[----:B------:R-:W-:-:S08]  /*1860*/  @P1 DADD R50, R46, -R48 ;  /* 0x000000002e321229 */ /* 0x000fd00000000830 */
[----:B------:R-:W-:-:S11]  /*1870*/  @P1 DADD R32, -RZ, |R50| ;  /* 0x00000000ff201229 */ /* 0x000fd60000000532 */
.L_x_97:
[----:B------:R-:W-:Y:S01]  /*1880*/  DSETP.NE.AND P4, PT, |R32|, +INF , PT ;  /* 0x7ff000002000742a */ /* 0x000fe20003f85200 */
[C---:B------:R-:W-:Y:S01]  /*1890*/  FADD R13, -R45.reuse, R0 ;  /* 0x000000002d0d7221 */ /* 0x040fe20000000100 */
[----:B------:R-:W-:Y:S01]  /*18a0*/  FSETP.NE.AND P1, PT, |R45|, +INF , PT ;  /* 0x7f8000002d00780b */ /* 0x000fe20003f25200 */
[----:B------:R-:W-:Y:S01]  /*18b0*/  BSSY.RECONVERGENT B0, `(.L_x_98) ;  /* 0x0000011000007945 */ /* 0x000fe20003800200 */
[----:B------:R-:W-:Y:S01]  /*18c0*/  FSETP.NE.AND P3, PT, |R0|, +INF , PT ;  /* 0x7f8000000000780b */ /* 0x000fe20003f65200 */
[----:B------:R-:W-:Y:S01]  /*18d0*/  IMAD.MOV.U32 R50, RZ, RZ, 0x0 ;  /* 0x00000000ff327424 */ /* 0x000fe200078e00ff */
[----:B------:R-:W-:Y:S01]  /*18e0*/  FSEL R13, R13, +QNAN , P1 ;  /* 0x7fffffff0d0d7808 */ /* 0x000fe20000800000 */
[----:B------:R-:W-:Y:S02]  /*18f0*/  IMAD.MOV.U32 R51, RZ, RZ, -0x80000 ;  /* 0xfff80000ff337424 */ /* 0x000fe400078e00ff */
[----:B------:R-:W-:Y:S02]  /*1900*/  IMAD.MOV.U32 R44, RZ, RZ, R30 ;  /* 0x000000ffff2c7224 */ /* 0x000fe400078e001e */
[----:B------:R-:W-:-:S03]  /*1910*/  IMAD.MOV.U32 R45, RZ, RZ, R31 ;  /* 0x000000ffff2d7224 */ /* 0x000fc600078e001f */
[----:B------:R-:W-:Y:S05]  /*1920*/  @!P4 BRA `(.L_x_99) ;  /* 0x000000000024c947 */ /* 0x000fea0003800000 */
[----:B------:R-:W-:Y:S01]  /*1930*/  DSETP.NE.AND P1, PT, |R30|, +INF , PT ;  /* 0x7ff000001e00742a */ /* 0x000fe20003f25200 */
[----:B------:R-:W-:Y:S01]  /*1940*/  IMAD.MOV.U32 R44, RZ, RZ, R32 ;  /* 0x000000ffff2c7224 */ /* 0x000fe200078e0020 */
[----:B------:R-:W-:-:S12]  /*1950*/  MOV R45, R33 ;  /* 0x00000021002d7202 */ /* 0x000fd80000000f00 */
[----:B------:R-:W-:-:S08]  /*1960*/  @P1 DMUL R50, R32, R28 ;  /* 0x0000001c20321228 */ /* 0x000fd00000000000 */
[----:B------:R-:W-:Y:S01]  /*1970*/  @P1 DFMA R44, R4, R30, R50 ;  /* 0x0000001e042c122b */ /* 0x000fe20000000032 */
[----:B------:R-:W-:Y:S02]  /*1980*/  IMAD.MOV.U32 R50, RZ, RZ, R32 ;  /* 0x000000ffff327224 */ /* 0x000fe400078e0020 */
[----:B------:R-:W-:-:S07]  /*1990*/  IMAD.MOV.U32 R51, RZ, RZ, R33 ;  /* 0x000000ffff337224 */ /* 0x000fce00078e0021 */
[----:B------:R-:W-:Y:S02]  /*19a0*/  @P1 IMAD.MOV.U32 R50, RZ, RZ, R44 ;  /* 0x000000ffff321224 */ /* 0x000fe400078e002c */
[----:B------:R-:W-:-:S07]  /*19b0*/  @P1 IMAD.MOV.U32 R51, RZ, RZ, R45 ;  /* 0x000000ffff331224 */ /* 0x000fce00078e002d */
.L_x_99:
[----:B------:R-:W-:Y:S05]  /*19c0*/  BSYNC.RECONVERGENT B0 ;  /* 0x0000000000007941 */ /* 0x000fea0003800200 */
.L_x_98:
[----:B------:R-:W-:Y:S01]  /*19d0*/  DSETP.NE.AND P1, PT, |R48|, +INF , PT ;  /* 0x7ff000003000742a */ /* 0x000fe20003f25200 */
[C---:B------:R-:W-:Y:S01]  /*19e0*/  ISETP.GE.AND P4, PT, R15.reuse, R12, PT ;  /* 0x0000000c0f00720c */ /* 0x040fe20003f86270 */
[----:B------:R-:W-:Y:S01]  /*19f0*/  IMAD.WIDE R32, R15, 0x4, R18 ;  /* 0x000000040f207825 */ /* 0x000fe200078e0212 */
[----:B------:R-:W-:Y:S01]  /*1a00*/  FSEL R13, R13, +QNAN , P3 ;  /* 0x7fffffff0d0d7808 */ /* 0x000fe20001800000 */
[----:B------:R-:W-:Y:S02]  /*1a10*/  BSSY.RECONVERGENT B1, `(.L_x_100) ;  /* 0x0000026000017945 */ /* 0x000fe40003800200 */
[----:B------:R-:W-:Y:S01]  /*1a20*/  FSETP.EQU.OR P1, PT, |R16|, +INF , !P1 ;  /* 0x7f8000001000780b */ /* 0x000fe20004f2a600 */
[----:B------:R-:W-:Y:S01]  /*1a30*/  IMAD.WIDE R30, R15, 0x4, R8 ;  /* 0x000000040f1e7825 */ /* 0x000fe200078e0208 */
[----:B------:R-:W-:Y:S01]  /*1a40*/  FSEL R13, R13, +QNAN , P4 ;  /* 0x7fffffff0d0d7808 */ /* 0x000fe20002000000 */
[----:B------:R1:W-:Y:S02]  /*1a50*/  STG.E desc[UR14][R32.64], R0 ;  /* 0x0000000020007986 */ /* 0x0003e4000c10190e */
[----:B------:R-:W-:-:S02]  /*1a60*/  IMAD.MOV.U32 R62, RZ, RZ, 0x0 ;  /* 0x00000000ff3e7424 */ /* 0x000fc400078e00ff */
[----:B------:R1:W-:Y:S01]  /*1a70*/  STG.E desc[UR14][R30.64], R13 ;  /* 0x0000000d1e007986 */ /* 0x0003e2000c10190e */
[----:B------:R-:W-:-:S05]  /*1a80*/  IMAD.MOV.U32 R63, RZ, RZ, -0x80000 ;  /* 0xfff80000ff3f7424 */ /* 0x000fca00078e00ff */
[----:B------:R-:W-:-:S14]  /*1a90*/  DSETP.EQU.OR P1, PT, |R50|, +INF , P1 ;  /* 0x7ff000003200742a */ /* 0x000fdc0000f2a600 */
[----:B-1----:R-:W-:Y:S05]  /*1aa0*/  @P1 BRA `(.L_x_101) ;  /* 0x0000000000701947 */ /* 0x002fea0003800000 */
        /* <DEDUP_REMOVED lines=10> */
[----:B------:R-:W-:Y:S01]  /*1b50*/  MOV R52, 0x1 ;  /* 0x0000000100347802 */ /* 0x000fe20000000f00 */
[----:B------:R-:W-:Y:S01]  /*1b60*/  DADD R46, R46, -R48 ;  /* 0x000000002e2e7229 */ /* 0x000fe20000000830 */
        /* <DEDUP_REMOVED lines=15> */
.L_x_102:
[----:B------:R-:W-:Y:S05]  /*1c60*/  BSYNC.RECONVERGENT B2 ;  /* 0x0000000000027941 */ /* 0x000fea0003800200 */
.L_x_101:
[----:B------:R-:W-:Y:S05]  /*1c70*/  BSYNC.RECONVERGENT B1 ;  /* 0x0000000000017941 */ /* 0x000fea0003800200 */
.L_x_100:
[----:B------:R-:W-:Y:S01]  /*1c80*/  DSETP.NE.AND P1, PT, |R62|, +INF , PT ;  /* 0x7ff000003e00742a */ /* 0x000fe20003f25200 */
[----:B------:R-:W-:Y:S01]  /*1c90*/  BSSY.RECONVERGENT B0, `(.L_x_103) ;  /* 0x000000f000007945 */ /* 0x000fe20003800200 */
[----:B------:R-:W-:Y:S02]  /*1ca0*/  IMAD.MOV.U32 R46, RZ, RZ, 0x0 ;  /* 0x00000000ff2e7424 */ /* 0x000fe400078e00ff */
[----:B------:R-:W-:Y:S02]  /*1cb0*/  IMAD.MOV.U32 R47, RZ, RZ, -0x80000 ;  /* 0xfff80000ff2f7424 */ /* 0x000fe400078e00ff */
[----:B------:R-:W-:Y:S02]  /*1cc0*/  IMAD.MOV.U32 R64, RZ, RZ, R40 ;  /* 0x000000ffff407224 */ /* 0x000fe400078e0028 */
[----:B------:R-:W-:-:S06]  /*1cd0*/  IMAD.MOV.U32 R65, RZ, RZ, R41 ;  /* 0x000000ffff417224 */ /* 0x000fcc00078e0029 */
[----:B------:R-:W-:Y:S05]  /*1ce0*/  @!P1 BRA `(.L_x_104) ;  /* 0x0000000000249947 */ /* 0x000fea0003800000 */
[----:B------:R-:W-:Y:S01]  /*1cf0*/  DSETP.NE.AND P1, PT, |R40|, +INF , PT ;  /* 0x7ff000002800742a */ /* 0x000fe20003f25200 */
[----:B------:R-:W-:Y:S02]  /*1d00*/  IMAD.MOV.U32 R64, RZ, RZ, R62 ;  /* 0x000000ffff407224 */ /* 0x000fe400078e003e */
[----:B------:R-:W-:-:S11]  /*1d10*/  IMAD.MOV.U32 R65, RZ, RZ, R63 ;  /* 0x000000ffff417224 */ /* 0x000fd600078e003f */
[----:B------:R-:W-:-:S08]  /*1d20*/  @P1 DMUL R46, R62, R26 ;  /* 0x0000001a3e2e1228 */ /* 0x000fd00000000000 */
[----:B------:R-:W-:Y:S01]  /*1d30*/  @P1 DFMA R64, R2, R40, R46 ;  /* 0x000000280240122b */ /* 0x000fe2000000002e */
[----:B------:R-:W-:Y:S01]  /*1d40*/  MOV R46, R62 ;  /* 0x0000003e002e7202 */ /* 0x000fe20000000f00 */
[----:B------:R-:W-:-:S08]  /*1d50*/  IMAD.MOV.U32 R47, RZ, RZ, R63 ;  /* 0x000000ffff2f7224 */ /* 0x000fd000078e003f */
[----:B------:R-:W-:Y:S02]  /*1d60*/  @P1 IMAD.MOV.U32 R46, RZ, RZ, R64 ;  /* 0x000000ffff2e1224 */ /* 0x000fe400078e0040 */
[----:B------:R-:W-:-:S07]  /*1d70*/  @P1 IMAD.MOV.U32 R47, RZ, RZ, R65 ;  /* 0x000000ffff2f1224 */ /* 0x000fce00078e0041 */
.L_x_104:
[----:B------:R-:W-:Y:S05]  /*1d80*/  BSYNC.RECONVERGENT B0 ;  /* 0x0000000000007941 */ /* 0x000fea0003800200 */
.L_x_103:
[----:B------:R-:W-:Y:S01]  /*1d90*/  VIADD R41, R15, 0x1 ;  /* 0x000000010f297836 */ /* 0x000fe20000000000 */
[----:B------:R-:W1:Y:S04]  /*1da0*/  F2F.F32.F64 R49, R46 ;  /* 0x0000002e00317310 */ /* 0x000e680000301000 */
[----:B------:R-:W-:Y:S01]  /*1db0*/  ISETP.LT.OR P0, PT, R41, R10, !P0 ;  /* 0x0000000a2900720c */ /* 0x000fe20004701670 */
[----:B-1----:R1:W-:-:S12]  /*1dc0*/  STG.E desc[UR14][R36.64+0x4], R49 ;  /* 0x0000043124007986 */ /* 0x0023d8000c10190e */
[----:B------:R-:W2:Y:S01]  /*1dd0*/  @!P0 LDG.E R34, desc[UR14][R34.64+0x4] ;  /* 0x0000040e22228981 */ /* 0x000ea2000c1e1900 */
[C---:B------:R-:W-:Y:S01]  /*1de0*/  DADD R52, R46.reuse, R38 ;  /* 0x000000002e347229 */ /* 0x040fe20000000026 */
[----:B------:R-:W-:Y:S01]  /*1df0*/  VIADD R13, R17, 0x1 ;  /* 0x00000001110d7836 */ /* 0x000fe20000000000 */
[----:B------:R-:W-:Y:S01]  /*1e00*/  DSETP.NE.AND P1, PT, |R46|, +INF , PT ;  /* 0x7ff000002e00742a */ /* 0x000fe20003f25200 */
[----:B------:R-:W-:Y:S02]  /*1e10*/  VIADD R14, R14, 0x2 ;  /* 0x000000020e0e7836 */ /* 0x000fe40000000000 */
[----:B------:R-:W-:-:S05]  /*1e20*/  VIADD R15, R15, 0x2 ;  /* 0x000000020f0f7836 */ /* 0x000fca0000000000 */
[----:B------:R-:W-:Y:S02]  /*1e30*/  FSEL R38, R52, R38, P1 ;  /* 0x0000002634267208 */ /* 0x000fe40000800000 */
[----:B------:R-:W-:-:S04]  /*1e40*/  FSEL R39, R53, R39, P1 ;  /* 0x0000002735277208 */ /* 0x000fc80000800000 */
[----:B------:R-:W-:Y:S01]  /*1e50*/  @!P1 IMAD.MOV R13, RZ, RZ, R17 ;  /* 0x000000ffff0d9224 */ /* 0x000fe200078e0211 */
[----:B--2---:R-:W2:Y:S01]  /*1e60*/  @!P0 F2F.F64.F32 R50, R34 ;  /* 0x0000002200328310 */ /* 0x004ea20000201800 */
[----:B------:R-:W-:Y:S01]  /*1e70*/  @!P0 FSETP.NE.AND P3, PT, |R34|, +INF , PT ;  /* 0x7f8000002200880b */ /* 0x000fe20003f65200 */
[----:B--2---:R-:W-:-:S10]  /*1e80*/  @!P0 DADD R50, R38, -R50 ;  /* 0x0000000026328229 */ /* 0x004fd40000000832 */
[----:B------:R-:W-:Y:S02]  /*1e90*/  @!P0 FSEL R0, R50, R38, P3 ;  /* 0x0000002632008208 */ /* 0x000fe40001800000 */
[----:B------:R-:W-:Y:S02]  /*1ea0*/  @!P0 FSEL R51, R51, R39, P3 ;  /* 0x0000002733338208 */ /* 0x000fe40001800000 */
[----:B------:R-:W-:Y:S01]  /*1eb0*/  FSETP.NE.OR P3, PT, |R34|, +INF , P0 ;  /* 0x7f8000002200780b */ /* 0x000fe20000765600 */
[----:B------:R-:W-:Y:S01]  /*1ec0*/  @!P0 IMAD.MOV.U32 R38, RZ, RZ, R0 ;  /* 0x000000ffff268224 */ /* 0x000fe200078e0000 */
[----:B------:R-:W-:Y:S01]  /*1ed0*/  @!P0 MOV R39, R51 ;  /* 0x0000003300278202 */ /* 0x000fe20000000f00 */
[----:B------:R-:W-:-:S05]  /*1ee0*/  @!P0 VIADD R0, R13, 0xffffffff ;  /* 0xffffffff0d008836 */ /* 0x000fca0000000000 */
[----:B------:R-:W-:-:S05]  /*1ef0*/  DMUL R34, R38, R24 ;  /* 0x0000001826227228 */ /* 0x000fca0000000000 */
[----:B------:R-:W-:-:S04]  /*1f00*/  @!P3 IMAD.MOV R0, RZ, RZ, R13 ;  /* 0x000000ffff00b224 */ /* 0x000fc800078e020d */
[----:B------:R-:W-:Y:S01]  /*1f10*/  @!P0 IMAD.MOV.U32 R13, RZ, RZ, R0 ;  /* 0x000000ffff0d8224 */ /* 0x000fe200078e0000 */
[----:B------:R-:W2:Y:S04]  /*1f20*/  F2F.F32.F64 R34, R34 ;  /* 0x0000002200227310 */ /* 0x000ea80000301000 */
[----:B------:R-:W-:-:S04]  /*1f30*/  ISETP.GE.AND P0, PT, R13, R10, PT ;  /* 0x0000000a0d00720c */ /* 0x000fc80003f06270 */
[----:B--2---:R-:W-:Y:S02]  /*1f40*/  FSEL R0, R34, +QNAN , P0 ;  /* 0x7fffffff22007808 */ /* 0x004fe40000000000 */
[----:B------:R-:W-:Y:S02]  /*1f50*/  FSETP.NE.AND P0, PT, |R49|, +INF , PT ;  /* 0x7f8000003100780b */ /* 0x000fe40003f05200 */
[----:B------:R-:W-:-:S04]  /*1f60*/  FSEL R0, R0, +QNAN , P2 ;  /* 0x7fffffff00007808 */ /* 0x000fc80001000000 */
[----:B------:R-:W-:Y:S01]  /*1f70*/  FSETP.NE.AND P1, PT, |R0|, +INF , PT ;  /* 0x7f8000000000780b */ /* 0x000fe20003f25200 */
[----:B------:R-:W-:Y:S01]  /*1f80*/  FADD R16, -R49, R0 ;  /* 0x0000000031107221 */ /* 0x000fe20000000100 */
[----:B------:R1:W-:Y:S04]  /*1f90*/  STG.E desc[UR14][R32.64+0x4], R0 ;  /* 0x0000040020007986 */ /* 0x0003e8000c10190e */
[----:B------:R-:W-:Y:S02]  /*1fa0*/  FSEL R16, R16, +QNAN , P0 ;  /* 0x7fffffff10107808 */ /* 0x000fe40000000000 */
[----:B------:R-:W-:Y:S02]  /*1fb0*/  ISETP.GE.AND P0, PT, R41, R12, PT ;  /* 0x0000000c2900720c */ /* 0x000fe40003f06270 */
[----:B------:R-:W-:-:S04]  /*1fc0*/  FSEL R16, R16, +QNAN , P1 ;  /* 0x7fffffff10107808 */ /* 0x000fc80000800000 */
[----:B------:R-:W-:Y:S02]  /*1fd0*/  FSEL R17, R16, +QNAN , P0 ;  /* 0x7fffffff10117808 */ /* 0x000fe40000000000 */
[----:B------:R-:W-:-:S03]  /*1fe0*/  ISETP.NE.AND P0, PT, R14, UR6, PT ;  /* 0x000000060e007c0c */ /* 0x000fc6000bf05270 */
[----:B------:R1:W-:Y:S10]  /*1ff0*/  STG.E desc[UR14][R30.64+0x4], R17 ;  /* 0x000004111e007986 */ /* 0x0003f4000c10190e */
[----:B------:R-:W-:Y:S05]  /*2000*/  @P0 BRA `(.L_x_105) ;  /* 0xffffffec00f00947 */ /* 0x000fea000383ffff */
.L_x_88:
[----:B------:R-:W-:-:S09]  /*2010*/  ULOP3.LUT UP0, URZ, UR4, 0x1, URZ, 0xc0, !UPT ;  /* 0x0000000104ff7892 */ /* 0x000fd2000f80c0ff */
[----:B------:R-:W-:Y:S05]  /*2020*/  BRA.U !UP0, `(.L_x_106) ;  /* 0x0000000508d87547 */ /* 0x000fea000b800000 */
[----:B------:R-:W2:Y:S02]  /*2030*/  LDC.64 R34, c[0x0][0x380] ;  /* 0x0000e000ff227b82 */ /* 0x000ea40000000a00 */
[----:B--2---:R-:W-:-:S06]  /*2040*/  IMAD.WIDE R34, R15, 0x4, R34 ;  /* 0x000000040f227825 */ /* 0x004fcc00078e0222 */
[----:B------:R-:W2:Y:S01]  /*2050*/  LDG.E.CONSTANT R34, desc[UR14][R34.64] ;  /* 0x0000000e22227981 */ /* 0x000ea2000c1e9900 */
[----:B-1----:R-:W-:Y:S01]  /*2060*/  MOV R32, 0x0 ;  /* 0x0000000000207802 */ /* 0x002fe20000000f00 */
        /* <DEDUP_REMOVED lines=10> */
[----:B------:R-:W-:-:S06]  /*2110*/  FSEL R31, R17, R31, !P0 ;  /* 0x0000001f111f7208 */ /* 0x000fcc0004000000 */
[----:B------:R-:W-:-:S14]  /*2120*/  DSETP.NE.AND P0, PT, |R30|, +INF , PT ;  /* 0x7ff000001e00742a */ /* 0x000fdc0003f05200 */
[----:B------:R-:W-:-:S08]  /*2130*/  @P0 DADD R36, R16, -R30 ;  /* 0x0000000010240229 */ /* 0x000fd0000000081e */
[----:B------:R-:W-:-:S11]  /*2140*/  @P0 DADD R32, -RZ, |R36| ;  /* 0x00000000ff200229 */ /* 0x000fd60000000524 */
.L_x_107:
[----:B------:R-:W-:Y:S01]  /*2150*/  DSETP.NE.AND P0, PT, |R32|, +INF , PT ;  /* 0x7ff000002000742a */ /* 0x000fe20003f05200 */
[----:B------:R-:W-:Y:S01]  /*2160*/  BSSY.RECONVERGENT B0, `(.L_x_108) ;  /* 0x0000009000007945 */ /* 0x000fe20003800200 */
[----:B------:R-:W-:Y:S02]  /*2170*/  IMAD.MOV.U32 R50, RZ, RZ, 0x0 ;  /* 0x00000000ff327424 */ /* 0x000fe400078e00ff */
[----:B------:R-:W-:-:S10]  /*2180*/  IMAD.MOV.U32 R51, RZ, RZ, -0x80000 ;  /* 0xfff80000ff337424 */ /* 0x000fd400078e00ff */
[----:B------:R-:W-:Y:S05]  /*2190*/  @!P0 BRA `(.L_x_109) ;  /* 0x0000000000148947 */ /* 0x000fea0003800000 */
[----:B------:R-:W-:Y:S01]  /*21a0*/  DSETP.NE.AND P0, PT, |R44|, +INF , PT ;  /* 0x7ff000002c00742a */ /* 0x000fe20003f05200 */
[----:B------:R-:W-:Y:S01]  /*21b0*/  IMAD.MOV.U32 R50, RZ, RZ, R32 ;  /* 0x000000ffff327224 */ /* 0x000fe200078e0020 */
[----:B------:R-:W-:-:S12]  /*21c0*/  MOV R51, R33 ;  /* 0x0000002100337202 */ /* 0x000fd80000000f00 */
[----:B------:R-:W-:-:S08]  /*21d0*/  @P0 DMUL R28, R32, R28 ;  /* 0x0000001c201c0228 */ /* 0x000fd00000000000 */
[----:B------:R-:W-:-:S11]  /*21e0*/  @P0 DFMA R50, R4, R44, R28 ;  /* 0x0000002c0432022b */ /* 0x000fd6000000001c */
.L_x_109:
[----:B------:R-:W-:Y:S05]  /*21f0*/  BSYNC.RECONVERGENT B0 ;  /* 0x0000000000007941 */ /* 0x000fea0003800200 */
.L_x_108:
        /* <DEDUP_REMOVED lines=34> */
.L_x_112:
[----:B------:R-:W-:Y:S05]  /*2420*/  BSYNC.RECONVERGENT B2 ;  /* 0x0000000000027941 */ /* 0x000fea0003800200 */
.L_x_111:
[----:B------:R-:W-:Y:S05]  /*2430*/  BSYNC.RECONVERGENT B1 ;  /* 0x0000000000017941 */ /* 0x000fea0003800200 */
.L_x_110:
[----:B------:R-:W-:Y:S01]  /*2440*/  DSETP.NE.AND P1, PT, |R62|, +INF , PT ;  /* 0x7ff000003e00742a */ /* 0x000fe20003f25200 */
[----:B------:R-:W-:Y:S01]  /*2450*/  ISETP.GE.AND P0, PT, R15, R10, PT ;  /* 0x0000000a0f00720c */ /* 0x000fe20003f06270 */
[----:B------:R-:W-:Y:S01]  /*2460*/  BSSY.RECONVERGENT B0, `(.L_x_113) ;  /* 0x000000a000007945 */ /* 0x000fe20003800200 */
[----:B------:R-:W-:Y:S02]  /*2470*/  IMAD.MOV.U32 R4, RZ, RZ, 0x0 ;  /* 0x00000000ff047424 */ /* 0x000fe400078e00ff */
[----:B------:R-:W-:Y:S01]  /*2480*/  ISETP.LT.OR P0, PT, R10, 0x1, !P0 ;  /* 0x000000010a00780c */ /* 0x000fe20004701670 */
[----:B------:R-:W-:-:S08]  /*2490*/  IMAD.MOV.U32 R5, RZ, RZ, -0x80000 ;  /* 0xfff80000ff057424 */ /* 0x000fd000078e00ff */
[----:B------:R-:W-:Y:S05]  /*24a0*/  @!P1 BRA `(.L_x_114) ;  /* 0x0000000000149947 */ /* 0x000fea0003800000 */
[----:B------:R-:W-:Y:S01]  /*24b0*/  DSETP.NE.AND P1, PT, |R64|, +INF , PT ;  /* 0x7ff000004000742a */ /* 0x000fe20003f25200 */
[----:B------:R-:W-:Y:S01]  /*24c0*/  IMAD.MOV.U32 R4, RZ, RZ, R62 ;  /* 0x000000ffff047224 */ /* 0x000fe200078e003e */
[----:B------:R-:W-:-:S12]  /*24d0*/  MOV R5, R63 ;  /* 0x0000003f00057202 */ /* 0x000fd80000000f00 */
[----:B------:R-:W-:-:S08]  /*24e0*/  @P1 DMUL R26, R62, R26 ;  /* 0x0000001a3e1a1228 */ /* 0x000fd00000000000 */
[----:B------:R-:W-:-:S11]  /*24f0*/  @P1 DFMA R4, R2, R64, R26 ;  /* 0x000000400204122b */ /* 0x000fd6000000001a */
.L_x_114:
[----:B------:R-:W-:Y:S05]  /*2500*/  BSYNC.RECONVERGENT B0 ;  /* 0x0000000000007941 */ /* 0x000fea0003800200 */
.L_x_113:
[----:B------:R-:W1:Y:S01]  /*2510*/  F2F.F32.F64 R14, R4 ;  /* 0x00000004000e7310 */ /* 0x000e620000301000 */
[C---:B0-----:R-:W-:Y:S02]  /*2520*/  @!P0 IMAD.IADD R23, R15.reuse, 0x1, -R10 ;  /* 0x000000010f178824 */ /* 0x041fe400078e0a0a */
[----:B------:R-:W-:-:S04]  /*2530*/  IMAD.WIDE R2, R15, 0x4, R20 ;  /* 0x000000040f027825 */ /* 0x000fc800078e0214 */
[----:B------:R-:W-:Y:S01]  /*2540*/  @!P0 IMAD.WIDE R22, R23, 0x4, R20 ;  /* 0x0000000417168825 */ /* 0x000fe200078e0214 */
[----:B-1----:R0:W-:Y:S05]  /*2550*/  STG.E desc[UR14][R2.64], R14 ;  /* 0x0000000e02007986 */ /* 0x0021ea000c10190e */
[----:B------:R-:W3:Y:S01]  /*2560*/  @!P0 LDG.E R22, desc[UR14][R22.64] ;  /* 0x0000000e16168981 */ /* 0x000ee2000c1e1900 */
[C---:B--2---:R-:W-:Y:S02]  /*2570*/  DADD R16, R4.reuse, R38 ;  /* 0x0000000004107229 */ /* 0x044fe40000000026 */
[----:B------:R-:W-:Y:S01]  /*2580*/  DSETP.NE.AND P1, PT, |R4|, +INF , PT ;  /* 0x7ff000000400742a */ /* 0x000fe20003f25200 */
[----:B------:R-:W-:-:S04]  /*2590*/  IMAD.WIDE R4, R15, 0x4, R8 ;  /* 0x000000040f047825 */ /* 0x000fc800078e0208 */
[----:B0-----:R-:W-:-:S03]  /*25a0*/  VIADD R3, R13, 0x1 ;  /* 0x000000010d037836 */ /* 0x001fc60000000000 */
[----:B------:R-:W-:Y:S02]  /*25b0*/  FSEL R16, R16, R38, P1 ;  /* 0x0000002610107208 */ /* 0x000fe40000800000 */
[----:B------:R-:W-:-:S04]  /*25c0*/  FSEL R17, R17, R39, P1 ;  /* 0x0000002711117208 */ /* 0x000fc80000800000 */
[----:B------:R-:W-:Y:S01]  /*25d0*/  @!P1 IMAD.MOV R3, RZ, RZ, R13 ;  /* 0x000000ffff039224 */ /* 0x000fe200078e020d */
[----:B------:R-:W-:Y:S01]  /*25e0*/  ISETP.GT.AND P1, PT, R10, RZ, PT ;  /* 0x000000ff0a00720c */ /* 0x000fe20003f24270 */
[----:B---3--:R-:W0:Y:S01]  /*25f0*/  @!P0 F2F.F64.F32 R26, R22 ;  /* 0x00000016001a8310 */ /* 0x008e220000201800 */
[----:B------:R-:W-:Y:S01]  /*2600*/  @!P0 FSETP.NE.AND P2, PT, |R22|, +INF , PT ;  /* 0x7f8000001600880b */ /* 0x000fe20003f45200 */
[----:B0-----:R-:W-:-:S10]  /*2610*/  @!P0 DADD R26, R16, -R26 ;  /* 0x00000000101a8229 */ /* 0x001fd4000000081a */
[----:B------:R-:W-:Y:S02]  /*2620*/  @!P0 FSEL R0, R26, R16, P2 ;  /* 0x000000101a008208 */ /* 0x000fe40001000000 */
[----:B------:R-:W-:Y:S02]  /*2630*/  @!P0 FSEL R27, R27, R17, P2 ;  /* 0x000000111b1b8208 */ /* 0x000fe40001000000 */
[----:B------:R-:W-:Y:S01]  /*2640*/  FSETP.NE.OR P2, PT, |R22|, +INF , P0 ;  /* 0x7f8000001600780b */ /* 0x000fe20000745600 */
[----:B------:R-:W-:Y:S02]  /*2650*/  @!P0 IMAD.MOV.U32 R16, RZ, RZ, R0 ;  /* 0x000000ffff108224 */ /* 0x000fe400078e0000 */
[----:B------:R-:W-:Y:S02]  /*2660*/  @!P0 IMAD.MOV.U32 R17, RZ, RZ, R27 ;  /* 0x000000ffff118224 */ /* 0x000fe400078e001b */
[----:B------:R-:W-:-:S04]  /*2670*/  @!P0 VIADD R0, R3, 0xffffffff ;  /* 0xffffffff03008836 */ /* 0x000fc80000000000 */
[----:B------:R-:W-:-:S04]  /*2680*/  DMUL R16, R16, R24 ;  /* 0x0000001810107228 */ /* 0x000fc80000000000 */
[----:B------:R-:W-:-:S05]  /*2690*/  @!P2 IADD3 R0, PT, PT, R3, RZ, RZ ;  /* 0x000000ff0300a210 */ /* 0x000fca0007ffe0ff */
[----:B------:R-:W-:Y:S01]  /*26a0*/  @!P0 IMAD.MOV.U32 R3, RZ, RZ, R0 ;  /* 0x000000ffff038224 */ /* 0x000fe200078e0000 */
[----:B------:R-:W0:Y:S04]  /*26b0*/  F2F.F32.F64 R16, R16 ;  /* 0x0000001000107310 */ /* 0x000e280000301000 */
[----:B------:R-:W-:Y:S01]  /*26c0*/  ISETP.GE.AND P0, PT, R3, R10, PT ;  /* 0x0000000a0300720c */ /* 0x000fe20003f06270 */
[----:B------:R-:W-:-:S03]  /*26d0*/  IMAD.WIDE R2, R15, 0x4, R18 ;  /* 0x000000040f027825 */ /* 0x000fc600078e0212 */
[----:B0-----:R-:W-:Y:S02]  /*26e0*/  FSEL R0, R16, +QNAN , P0 ;  /* 0x7fffffff10007808 */ /* 0x001fe40000000000 */
        /* <DEDUP_REMOVED lines=8> */
[----:B------:R-:W-:-:S05]  /*2770*/  FSEL R15, R0, +QNAN , P0 ;  /* 0x7fffffff000f7808 */ /* 0x000fca0000000000 */
[----:B------:R2:W-:Y:S02]  /*2780*/  STG.E desc[UR14][R4.64], R15 ;  /* 0x0000000f04007986 */ /* 0x0005e4000c10190e */
.L_x_106:
[----:B------:R-:W-:Y:S01]  /*2790*/  ISETP.GT.AND P0, PT, R11, 0x1, PT ;  /* 0x000000010b00780c */ /* 0x000fe20003f04270 */
[----:B------:R-:W-:-:S12]  /*27a0*/  BSSY.RECONVERGENT B0, `(.L_x_115) ;  /* 0x000005c000007945 */ /* 0x000fd80003800200 */
[----:B------:R-:W-:Y:S05]  /*27b0*/  @!P0 BRA `(.L_x_116) ;  /* 0x0000000400688947 */ /* 0x000fea0003800000 */
[C---:B------:R-:W-:Y:S01]  /*27c0*/  ISETP.GE.AND P0, PT, R12.reuse, 0x8, PT ;  /* 0x000000080c00780c */ /* 0x040fe20003f06270 */
[----:B------:R-:W-:Y:S01]  /*27d0*/  BSSY.RECONVERGENT B1, `(.L_x_117) ;  /* 0x0000027000017945 */ /* 0x000fe20003800200 */
[----:B-1----:R-:W-:Y:S01]  /*27e0*/  VIMNMX R0, PT, PT, R12, 0x1, !PT ;  /* 0x000000010c007848 */ /* 0x002fe20007fe0100 */
[----:B--2---:R-:W-:-:S03]  /*27f0*/  IMAD.MOV.U32 R13, RZ, RZ, RZ ;  /* 0x000000ffff0d7224 */ /* 0x004fc600078e00ff */
[----:B------:R-:W-:-:S04]  /*2800*/  LOP3.LUT R14, R0, 0x7, RZ, 0xc0, !PT ;  /* 0x00000007000e7812 */ /* 0x000fc800078ec0ff */
[----:B------:R-:W-:-:S03]  /*2810*/  ISETP.NE.AND P1, PT, R14, RZ, PT ;  /* 0x000000ff0e00720c */ /* 0x000fc60003f25270 */
[----:B------:R-:W-:Y:S10]  /*2820*/  @!P0 BRA `(.L_x_118) ;  /* 0x0000000000848947 */ /* 0x000ff40003800000 */
[----:B------:R-:W-:Y:S01]  /*2830*/  LOP3.LUT R13, R0, 0x7ffffff8, RZ, 0xc0, !PT ;  /* 0x7ffffff8000d7812 */ /* 0x000fe200078ec0ff */
[----:B------:R-:W-:-:S07]  /*2840*/  IMAD.MOV.U32 R15, RZ, RZ, RZ ;  /* 0x000000ffff0f7224 */ /* 0x000fce00078e00ff */
.L_x_119:
        /* <DEDUP_REMOVED lines=8> */
[----:B------:R1:W-:Y:S01]  /*28d0*/  STG.E desc[UR14][R2.64+0x4], R17 ;  /* 0x0000041102007986 */ /* 0x0003e2000c10190e */
[----:B------:R-:W-:-:S03]  /*28e0*/  ISETP.NE.AND P0, PT, R15, R13, PT ;  /* 0x0000000d0f00720c */ /* 0x000fc60003f05270 */
        /* <DEDUP_REMOVED lines=21> */
.L_x_118:
[----:B------:R-:W-:Y:S05]  /*2a40*/  BSYNC.RECONVERGENT B1 ;  /* 0x0000000000017941 */ /* 0x000fea0003800200 */
.L_x_117:
[----:B------:R-:W-:Y:S05]  /*2a50*/  @!P1 BRA `(.L_x_116) ;  /* 0x0000000000c09947 */ /* 0x000fea0003800000 */
[----:B------:R-:W-:Y:S01]  /*2a60*/  ISETP.GE.U32.AND P0, PT, R14, 0x4, PT ;  /* 0x000000040e00780c */ /* 0x000fe20003f06070 */
[----:B------:R-:W-:Y:S01]  /*2a70*/  BSSY.RECONVERGENT B1, `(.L_x_120) ;  /* 0x0000015000017945 */ /* 0x000fe20003800200 */
[----:B------:R-:W-:-:S04]  /*2a80*/  LOP3.LUT R12, R0, 0x3, RZ, 0xc0, !PT ;  /* 0x00000003000c7812 */ /* 0x000fc800078ec0ff */
[----:B------:R-:W-:-:S07]  /*2a90*/  ISETP.NE.AND P1, PT, R12, RZ, PT ;  /* 0x000000ff0c00720c */ /* 0x000fce0003f25270 */
[----:B------:R-:W-:Y:S06]  /*2aa0*/  @!P0 BRA `(.L_x_121) ;  /* 0x0000000000448947 */ /* 0x000fec0003800000 */
[----:B------:R-:W-:Y:S02]  /*2ab0*/  IMAD.MOV.U32 R15, RZ, RZ, 0x7fffffff ;  /* 0x7fffffffff0f7424 */ /* 0x000fe400078e00ff */
[----:B-1----:R-:W-:-:S04]  /*2ac0*/  IMAD.WIDE.U32 R2, R13, 0x4, R20 ;  /* 0x000000040d027825 */ /* 0x002fc800078e0014 */
[C---:B------:R-:W-:Y:S01]  /*2ad0*/  IMAD.WIDE.U32 R4, R13.reuse, 0x4, R18 ;  /* 0x000000040d047825 */ /* 0x040fe200078e0012 */
[----:B------:R2:W-:Y:S03]  /*2ae0*/  STG.E desc[UR14][R2.64], R15 ;  /* 0x0000000f02007986 */ /* 0x0005e6000c10190e */
[C---:B------:R-:W-:Y:S01]  /*2af0*/  IMAD.WIDE.U32 R10, R13.reuse, 0x4, R8 ;  /* 0x000000040d0a7825 */ /* 0x040fe200078e0008 */
[----:B------:R2:W-:Y:S01]  /*2b00*/  STG.E desc[UR14][R4.64], R15 ;  /* 0x0000000f04007986 */ /* 0x0005e2000c10190e */
[----:B------:R-:W-:-:S03]  /*2b10*/  IADD3 R13, PT, PT, R13, 0x4, RZ ;  /* 0x000000040d0d7810 */ /* 0x000fc60007ffe0ff */
        /* <DEDUP_REMOVED lines=10> */
.L_x_121:
[----:B------:R-:W-:Y:S05]  /*2bc0*/  BSYNC.RECONVERGENT B1 ;  /* 0x0000000000017941 */ /* 0x000fea0003800200 */
.L_x_120:
[----:B------:R-:W-:Y:S05]  /*2bd0*/  @!P1 BRA `(.L_x_116) ;  /* 0x0000000000609947 */ /* 0x000fea0003800000 */
[----:B------:R-:W-:Y:S01]  /*2be0*/  LOP3.LUT R0, R0, 0x1, RZ, 0xc0, !PT ;  /* 0x0000000100007812 */ /* 0x000fe200078ec0ff */
[----:B------:R-:W-:Y:S01]  /*2bf0*/  BSSY.RECONVERGENT B1, `(.L_x_122) ;  /* 0x0000010000017945 */ /* 0x000fe20003800200 */
[----:B------:R-:W-:Y:S02]  /*2c00*/  ISETP.NE.AND P0, PT, R12, 0x1, PT ;  /* 0x000000010c00780c */ /* 0x000fe40003f05270 */
[----:B------:R-:W-:-:S13]  /*2c10*/  ISETP.NE.U32.AND P1, PT, R0, 0x1, PT ;  /* 0x000000010000780c */ /* 0x000fda0003f25070 */
[----:B-1----:R-:W-:Y:S01]  /*2c20*/  @!P1 IMAD.MOV.U32 R17, RZ, RZ, 0x7fffffff ;  /* 0x7fffffffff119424 */ /* 0x002fe200078e00ff */
[----:B------:R-:W-:Y:S06]  /*2c30*/  @!P0 BRA `(.L_x_123) ;  /* 0x00000000002c8947 */ /* 0x000fec0003800000 */
[----:B--2---:R-:W-:Y:S02]  /*2c40*/  IMAD.MOV.U32 R15, RZ, RZ, 0x7fffffff ;  /* 0x7fffffffff0f7424 */ /* 0x004fe400078e00ff */
        /* <DEDUP_REMOVED lines=10> */
.L_x_123:
[----:B------:R-:W-:Y:S05]  /*2cf0*/  BSYNC.RECONVERGENT B1 ;  /* 0x0000000000017941 */ /* 0x000fea0003800200 */
.L_x_122:
[----:B------:R-:W-:-:S04]  /*2d00*/  @!P1 IMAD.WIDE.U32 R20, R13, 0x4, R20 ;  /* 0x000000040d149825 */ /* 0x000fc800078e0014 */
[C---:B------:R-:W-:Y:S01]  /*2d10*/  @!P1 IMAD.WIDE.U32 R18, R13.reuse, 0x4, R18 ;  /* 0x000000040d129825 */ /* 0x040fe200078e0012 */
[----:B------:R3:W-:Y:S03]  /*2d20*/  @!P1 STG.E desc[UR14][R20.64], R17 ;  /* 0x0000001114009986 */ /* 0x0007e6000c10190e */
[----:B------:R-:W-:Y:S01]  /*2d30*/  @!P1 IMAD.WIDE.U32 R8, R13, 0x4, R8 ;  /* 0x000000040d089825 */ /* 0x000fe200078e0008 */
[----:B------:R3:W-:Y:S04]  /*2d40*/  @!P1 STG.E desc[UR14][R18.64], R17 ;  /* 0x0000001112009986 */ /* 0x0007e8000c10190e */
[----:B------:R3:W-:Y:S02]  /*2d50*/  @!P1 STG.E desc[UR14][R8.64], R17 ;  /* 0x0000001108009986 */ /* 0x0007e4000c10190e */
.L_x_116:
[----:B------:R-:W-:Y:S05]  /*2d60*/  BSYNC.RECONVERGENT B0 ;  /* 0x0000000000007941 */ /* 0x000fea0003800200 */
.L_x_115:
[----:B------:R-:W4:Y:S01]  /*2d70*/  LDCU UR12, c[0x0][0x390] ;  /* 0x00007200ff0c77ac */ /* 0x000f220008000800 */
[----:B------:R-:W-:-:S05]  /*2d80*/  IMAD.IADD R7, R6, 0x1, R7 ;  /* 0x0000000106077824 */ /* 0x000fca00078e0207 */
[----:B----4-:R-:W-:-:S13]  /*2d90*/  ISETP.GE.AND P0, PT, R7, UR12, PT ;  /* 0x0000000c07007c0c */ /* 0x010fda000bf06270 */
[----:B------:R-:W-:Y:S05]  /*2da0*/  @!P0 BRA `(.L_x_124) ;  /* 0xffffffd000f48947 */ /* 0x000fea000383ffff */
[----:B------:R-:W-:Y:S05]  /*2db0*/  EXIT ;  /* 0x000000000000794d */ /* 0x000fea0003800000 */
.L_x_75:
[----:B------:R-:W-:Y:S02]  /*2dc0*/  UIADD3 UR6, UPT, UPT, -UR7, UR6, URZ ;  /* 0x0000000607067290 */ /* 0x000fe4000fffe1ff */
[----:B------:R-:W-:Y:S02]  /*2dd0*/  UIADD3 UR7, UPT, UPT, UR7, 0x1, URZ ;  /* 0x0000000107077890 */ /* 0x000fe4000fffe0ff */
[----:B------:R-:W-:-:S12]  /*2de0*/  ULOP3.LUT UR4, UR6, 0xfffffffe, URZ, 0xc0, !UPT ;  /* 0xfffffffe06047892 */ /* 0x000fd8000f8ec0ff */
.L_x_159:
[----:B0-----:R-:W0:Y:S01]  /*2df0*/  LDC.64 R10, c[0x0][0x398] ;  /* 0x0000e600ff0a7b82 */ /* 0x001e220000000a00 */
[----:B-1----:R-:W1:Y:S07]  /*2e00*/  LDCU UR5, c[0x0][0x388] ;  /* 0x00007100ff0577ac */ /* 0x002e6e0008000800 */
[----:B------:R-:W2:Y:S08]  /*2e10*/  LDC.64 R12, c[0x0][0x3b0] ;  /* 0x0000ec00ff0c7b82 */ /* 0x000eb00000000a00 */
[----:B------:R-:W3:Y:S01]  /*2e20*/  LDC.64 R2, c[0x0][0x3a0] ;  /* 0x0000e800ff027b82 */ /* 0x000ee20000000a00 */
[----:B0-----:R-:W-:-:S07]  /*2e30*/  IMAD.WIDE R10, R7, 0x4, R10 ;  /* 0x00000004070a7825 */ /* 0x001fce00078e020a */
[----:B------:R-:W0:Y:S01]  /*2e40*/  LDC.64 R4, c[0x0][0x3a8] ;  /* 0x0000ea00ff047b82 */ /* 0x000e220000000a00 */
[----:B------:R-:W4:Y:S01]  /*2e50*/  LDG.E.CONSTANT R10, desc[UR14][R10.64] ;  /* 0x0000000e0a0a7981 */ /* 0x000f22000c1e9900 */
[----:B--2---:R-:W-:-:S05]  /*2e60*/  IMAD.WIDE R12, R7, 0x4, R12 ;  /* 0x00000004070c7825 */ /* 0x004fca00078e020c */
[----:B------:R2:W2:Y:S01]  /*2e70*/  LDG.E.CONSTANT R32, desc[UR14][R12.64] ;  /* 0x0000000e0c207981 */ /* 0x0004a2000c1e9900 */
[----:B---3--:R-:W-:-:S05]  /*2e80*/  IMAD.WIDE R2, R7, 0x4, R2 ;  /* 0x0000000407027825 */ /* 0x008fca00078e0202 */
[----:B------:R3:W5:Y:S01]  /*2e90*/  LDG.E.CONSTANT R9, desc[UR14][R2.64] ;  /* 0x0000000e02097981 */ /* 0x000762000c1e9900 */
[----:B0-----:R-:W-:-:S05]  /*2ea0*/  IMAD.WIDE R4, R7, 0x4, R4 ;  /* 0x0000000407047825 */ /* 0x001fca00078e0204 */
[----:B------:R0:W5:Y:S01]  /*2eb0*/  LDG.E.CONSTANT R8, desc[UR14][R4.64] ;  /* 0x0000000e04087981 */ /* 0x000162000c1e9900 */
[----:B------:R-:W-:Y:S01]  /*2ec0*/  BSSY.RECONVERGENT B1, `(.L_x_125) ;  /* 0x0000018000017945 */ /* 0x000fe20003800200 */
[----:B----4-:R-:W4:Y:S02]  /*2ed0*/  I2F.F64 R14, R10 ;  /* 0x0000000a000e7312 */ /* 0x010f240000201c00 */
[----:B----4-:R-:W-:-:S06]  /*2ee0*/  DADD R50, R14, 1 ;  /* 0x3ff000000e327429 */ /* 0x010fcc0000000000 */
[----:B------:R-:W4:Y:S01]  /*2ef0*/  MUFU.RCP64H R15, R51 ;  /* 0x00000033000f7308 */ /* 0x000f220000001800 */
[----:B------:R-:W-:-:S06]  /*2f00*/  IMAD.MOV.U32 R14, RZ, RZ, 0x1 ;  /* 0x00000001ff0e7424 */ /* 0x000fcc00078e00ff */
[----:B----4-:R-:W-:-:S08]  /*2f10*/  DFMA R16, -R50, R14, 1 ;  /* 0x3ff000003210742b */ /* 0x010fd0000000010e */
[----:B------:R-:W-:-:S08]  /*2f20*/  DFMA R16, R16, R16, R16 ;  /* 0x000000101010722b */ /* 0x000fd00000000010 */
[----:B------:R-:W-:-:S08]  /*2f30*/  DFMA R16, R14, R16, R14 ;  /* 0x000000100e10722b */ /* 0x000fd0000000000e */
[----:B--2---:R-:W-:-:S08]  /*2f40*/  DFMA R12, -R50, R16, 1 ;  /* 0x3ff00000320c742b */ /* 0x004fd00000000110 */
[----:B------:R-:W-:-:S08]  /*2f50*/  DFMA R12, R16, R12, R16 ;  /* 0x0000000c100c722b */ /* 0x000fd00000000010 */
[----:B---3--:R-:W-:-:S08]  /*2f60*/  DMUL R2, R12, 2 ;  /* 0x400000000c027828 */ /* 0x008fd00000000000 */
[----:B0-----:R-:W-:-:S08]  /*2f70*/  DFMA R4, -R50, R2, 2 ;  /* 0x400000003204742b */ /* 0x001fd00000000102 */
[----:B------:R-:W-:Y:S01]  /*2f80*/  DFMA R4, R12, R4, R2 ;  /* 0x000000040c04722b */ /* 0x000fe20000000002 */
[----:B------:R-:W0:Y:S09]  /*2f90*/  F2F.F64.F32 R32, R32 ;  /* 0x0000002000207310 */ /* 0x000e320000201800 */
[----:B------:R-:W-:-:S05]  /*2fa0*/  FFMA R0, RZ, R51, R5 ;  /* 0x00000033ff007223 */ /* 0x000fca0000000005 */
[----:B------:R-:W-:Y:S01]  /*2fb0*/  FSETP.GT.AND P0, PT, |R0|, 1.469367938527859385e-39, PT ;  /* 0x001000000000780b */ /* 0x000fe20003f04200 */
[----:B-1----:R-:W-:-:S12]  /*2fc0*/  IMAD.WIDE R12, R7, UR5, RZ ;  /* 0x00000005070c7c25 */ /* 0x002fd8000f8e02ff */
[----:B0-----:R-:W-:Y:S05]  /*2fd0*/  @P0 BRA `(.L_x_126) ;  /* 0x0000000000180947 */ /* 0x001fea0003800000 */
[----:B------:R-:W-:Y:S01]  /*2fe0*/  IMAD.MOV.U32 R46, RZ, RZ, RZ ;  /* 0x000000ffff2e7224 */ /* 0x000fe200078e00ff */
[----:B------:R-:W-:Y:S02]  /*2ff0*/  MOV R47, 0x40000000 ;  /* 0x40000000002f7802 */ /* 0x000fe40000000f00 */
[----:B------:R-:W-:-:S07]  /*3000*/  MOV R0, 0x3020 ;  /* 0x0000302000007802 */ /* 0x000fce0000000f00 */
[----:B-----5:R-:W-:Y:S05]  /*3010*/  CALL.REL.NOINC `($__internal_3_$__cuda_sm20_div_rn_f64_full) ;  /* 0x0000003000d87944 */ /* 0x020fea0003c00000 */
[----:B------:R-:W-:Y:S02]  /*3020*/  IMAD.MOV.U32 R4, RZ, RZ, R62 ;  /* 0x000000ffff047224 */ /* 0x000fe400078e003e */
[----:B------:R-:W-:-:S07]  /*3030*/  IMAD.MOV.U32 R5, RZ, RZ, R63 ;  /* 0x000000ffff057224 */ /* 0x000fce00078e003f */
.L_x_126:
[----:B------:R-:W-:Y:S05]  /*3040*/  BSYNC.RECONVERGENT B1 ;  /* 0x0000000000017941 */ /* 0x000fea0003800200 */
.L_x_125:
[----:B-----5:R-:W0:Y:S01]  /*3050*/  I2F.F64 R2, R9 ;  /* 0x0000000900027312 */ /* 0x020e220000201c00 */
[----:B------:R-:W-:Y:S01]  /*3060*/  BSSY.RECONVERGENT B1, `(.L_x_127) ;  /* 0x0000016000017945 */ /* 0x000fe20003800200 */
[----:B------:R-:W-:Y:S02]  /*3070*/  DADD R30, -R4, 1 ;  /* 0x3ff00000041e7429 */ /* 0x000fe40000000100 */
[----:B0-----:R-:W-:Y:S01]  /*3080*/  DADD R50, R2, 1 ;  /* 0x3ff0000002327429 */ /* 0x001fe20000000000 */
[----:B------:R-:W-:-:S05]  /*3090*/  IMAD.MOV.U32 R2, RZ, RZ, 0x1 ;  /* 0x00000001ff027424 */ /* 0x000fca00078e00ff */
[----:B------:R-:W0:Y:S02]  /*30a0*/  MUFU.RCP64H R3, R51 ;  /* 0x0000003300037308 */ /* 0x000e240000001800 */
        /* <DEDUP_REMOVED lines=14> */
[----:B------:R-:W-:Y:S05]  /*3190*/  CALL.REL.NOINC `($__internal_3_$__cuda_sm20_div_rn_f64_full) ;  /* 0x0000003000787944 */ /* 0x000fea0003c00000 */
[----:B------:R-:W-:Y:S01]  /*31a0*/  IMAD.MOV.U32 R2, RZ, RZ, R62 ;  /* 0x000000ffff027224 */ /* 0x000fe200078e003e */
[----:B------:R-:W-:-:S07]  /*31b0*/  MOV R3, R63 ;  /* 0x0000003f00037202 */ /* 0x000fce0000000f00 */
.L_x_128:
[----:B------:R-:W-:Y:S05]  /*31c0*/  BSYNC.RECONVERGENT B1 ;  /* 0x0000000000017941 */ /* 0x000fea0003800200 */
.L_x_127:
[----:B------:R-:W-:Y:S01]  /*31d0*/  ISETP.GE.AND P0, PT, R8, 0x1, PT ;  /* 0x000000010800780c */ /* 0x000fe20003f06270 */
[----:B------:R-:W-:Y:S01]  /*31e0*/  BSSY.RECONVERGENT B0, `(.L_x_129) ;  /* 0x0000018000007945 */ /* 0x000fe20003800200 */
[----:B------:R-:W-:Y:S01]  /*31f0*/  DADD R28, -R2, 1 ;  /* 0x3ff00000021c7429 */ /* 0x000fe20000000100 */
[----:B------:R-:W-:-:S10]  /*3200*/  CS2R R26, SRZ ;  /* 0x00000000001a7805 */ /* 0x000fd4000001ff00 */
[----:B------:R-:W-:Y:S05]  /*3210*/  @!P0 BRA `(.L_x_130) ;  /* 0x0000000000508947 */ /* 0x000fea0003800000 */
[----:B------:R-:W0:Y:S01]  /*3220*/  I2F.F64.U32 R20, R8 ;  /* 0x0000000800147312 */ /* 0x000e220000201800 */
[----:B------:R-:W-:Y:S07]  /*3230*/  BSSY.RECONVERGENT B1, `(.L_x_130) ;  /* 0x0000012000017945 */ /* 0x000fee0003800200 */
        /* <DEDUP_REMOVED lines=14> */
[----:B------:R-:W-:Y:S05]  /*3320*/  CALL.REL.NOINC `($__internal_2_$__cuda_sm20_dblrcp_rn_slowpath_v3) ;  /* 0x0000002c006c7944 */ /* 0x000fea0003c00000 */
[----:B------:R-:W-:Y:S02]  /*3330*/  IMAD.MOV.U32 R26, RZ, RZ, R24 ;  /* 0x000000ffff1a7224 */ /* 0x000fe400078e0018 */
[----:B------:R-:W-:-:S07]  /*3340*/  IMAD.MOV.U32 R27, RZ, RZ, R25 ;  /* 0x000000ffff1b7224 */ /* 0x000fce00078e0019 */
.L_x_131:
[----:B------:R-:W-:Y:S05]  /*3350*/  BSYNC.RECONVERGENT B1 ;  /* 0x0000000000017941 */ /* 0x000fea0003800200 */
.L_x_130:
[----:B------:R-:W-:Y:S05]  /*3360*/  BSYNC.RECONVERGENT B0 ;  /* 0x0000000000007941 */ /* 0x000fea0003800200 */
.L_x_129:
[----:B------:R-:W0:Y:S01]  /*3370*/  LDC R0, c[0x0][0x388] ;  /* 0x0000e200ff007b82 */ /* 0x000e220000000800 */
[----:B------:R-:W1:Y:S01]  /*3380*/  LDCU.128 UR16, c[0x0][0x3c0] ;  /* 0x00007800ff1077ac */ /* 0x000e620008000c00 */
[C---:B------:R-:W-:Y:S01]  /*3390*/  SHF.L.U32 R20, R12.reuse, 0x2, RZ ;  /* 0x000000020c147819 */ /* 0x040fe200000006ff */
[----:B------:R-:W-:Y:S01]  /*33a0*/  IMAD.MOV.U32 R11, RZ, RZ, RZ ;  /* 0x000000ffff0b7224 */ /* 0x000fe200078e00ff */
[----:B------:R-:W-:Y:S01]  /*33b0*/  SHF.L.U64.HI R12, R12, 0x2, R13 ;  /* 0x000000020c0c7819 */ /* 0x000fe2000001020d */
[----:B------:R-:W2:Y:S01]  /*33c0*/  LDCU.64 UR10, c[0x0][0x3b8] ;  /* 0x00007700ff0a77ac */ /* 0x000ea20008000a00 */
[----:B------:R-:W-:Y:S01]  /*33d0*/  IADD3 R9, PT, PT, R9, UR8, R10 ;  /* 0x0000000809097c10 */ /* 0x000fe2000fffe00a */
[----:B------:R-:W-:Y:S01]  /*33e0*/  IMAD.MOV.U32 R18, RZ, RZ, 0x0 ;  /* 0x00000000ff127424 */ /* 0x000fe200078e00ff */
[----:B------:R-:W-:Y:S01]  /*33f0*/  CS2R R40, SRZ ;  /* 0x0000000000287805 */ /* 0x000fe2000001ff00 */
[----:B------:R-:W3:Y:S01]  /*3400*/  LDCU UR5, c[0x0][0x38c] ;  /* 0x00007180ff0577ac */ /* 0x000ee20008000800 */
[----:B------:R-:W-:Y:S01]  /*3410*/  VIADDMNMX R9, R9, R8, 0x1, !PT ;  /* 0x0000000109097446 */ /* 0x000fe20007800108 */
[----:B------:R-:W-:Y:S01]  /*3420*/  IMAD.MOV.U32 R19, RZ, RZ, -0x80000 ;  /* 0xfff80000ff137424 */ /* 0x000fe200078e00ff */
[----:B------:R-:W-:Y:S01]  /*3430*/  MOV R15, 0xfff80000 ;  /* 0xfff80000000f7802 */ /* 0x000fe20000000f00 */
[----:B------:R-:W-:-:S02]  /*3440*/  IMAD.MOV.U32 R16, RZ, RZ, 0x0 ;  /* 0x00000000ff107424 */ /* 0x000fc400078e00ff */
[----:B------:R-:W-:Y:S02]  /*3450*/  IMAD.MOV.U32 R17, RZ, RZ, -0x80000 ;  /* 0xfff80000ff117424 */ /* 0x000fe400078e00ff */
[----:B------:R-:W-:Y:S01]  /*3460*/  IMAD.MOV.U32 R14, RZ, RZ, 0x0 ;  /* 0x00000000ff0e7424 */ /* 0x000fe200078e00ff */
[C---:B-1----:R-:W-:Y:S02]  /*3470*/  IADD3 R24, P1, PT, R20.reuse, UR16, RZ ;  /* 0x0000001014187c10 */ /* 0x042fe4000ff3e0ff */
[----:B------:R-:W-:Y:S02]  /*3480*/  IADD3 R22, P2, PT, R20, UR18, RZ ;  /* 0x0000001214167c10 */ /* 0x000fe4000ff5e0ff */
[----:B------:R-:W-:Y:S02]  /*3490*/  IADD3.X R25, PT, PT, R12, UR17, RZ, P1, !PT ;  /* 0x000000110c197c10 */ /* 0x000fe40008ffe4ff */
[----:B0-----:R-:W-:Y:S02]  /*34a0*/  ISETP.NE.AND P1, PT, R0, UR7, PT ;  /* 0x0000000700007c0c */ /* 0x001fe4000bf25270 */
[----:B--2---:R-:W-:Y:S01]  /*34b0*/  IADD3 R20, P0, PT, R20, UR10, RZ ;  /* 0x0000000a14147c10 */ /* 0x004fe2000ff1e0ff */
[----:B---3--:R-:W-:Y:S01]  /*34c0*/  IMAD.U32 R13, RZ, RZ, UR5 ;  /* 0x00000005ff0d7e24 */ /* 0x008fe2000f8e00ff */
[----:B------:R-:W-:-:S02]  /*34d0*/  IADD3.X R23, PT, PT, R12, UR19, RZ, P2, !PT ;  /* 0x000000130c177c10 */ /* 0x000fc400097fe4ff */
[----:B------:R-:W-:Y:S02]  /*34e0*/  IADD3.X R21, PT, PT, R12, UR11, RZ, P0, !PT ;  /* 0x0000000b0c157c10 */ /* 0x000fe400087fe4ff */
[----:B------:R-:W-:-:S05]  /*34f0*/  VIADDMNMX R9, R9, 0xffffffff, R0, PT ;  /* 0xffffffff09097846 */ /* 0x000fca0003800100 */
[----:B------:R-:W-:Y:S05]  /*3500*/  @!P1 BRA `(.L_x_132) ;  /* 0x0000001000249947 */ /* 0x000fea0003800000 */
[----:B------:R-:W-:Y:S01]  /*3510*/  CS2R R10, SRZ ;  /* 0x00000000000a7805 */ /* 0x000fe2000001ff00 */
[----:B------:R-:W-:Y:S01]  /*3520*/  IMAD.U32 R13, RZ, RZ, UR5 ;  /* 0x00000005ff0d7e24 */ /* 0x000fe2000f8e00ff */
[----:B------:R-:W-:Y:S01]  /*3530*/  CS2R R40, SRZ ;  /* 0x0000000000287805 */ /* 0x000fe2000001ff00 */
[----:B------:R-:W-:Y:S02]  /*3540*/  IMAD.MOV.U32 R18, RZ, RZ, 0x0 ;  /* 0x00000000ff127424 */ /* 0x000fe400078e00ff */
[----:B------:R-:W-:-:S07]  /*3550*/  IMAD.MOV.U32 R19, RZ, RZ, -0x80000 ;  /* 0xfff80000ff137424 */ /* 0x000fce00078e00ff */
.L_x_149:
[----:B0-----:R-:W0:Y:S02]  /*3560*/  LDC.64 R44, c[0x0][0x380] ;  /* 0x0000e000ff2c7b82 */ /* 0x001e240000000a00 */
[----:B0-----:R-:W-:-:S05]  /*3570*/  IMAD.WIDE R44, R13, 0x4, R44 ;  /* 0x000000040d2c7825 */ /* 0x001fca00078e022c */
[----:B------:R-:W2:Y:S01]  /*3580*/  LDG.E.CONSTANT R0, desc[UR14][R44.64] ;  /* 0x0000000e2c007981 */ /* 0x000ea2000c1e9900 */
[----:B------:R-:W-:Y:S02]  /*3590*/  HFMA2 R38, -RZ, RZ, 0, 0 ;  /* 0x00000000ff267431 */ /* 0x000fe400000001ff */
[----:B------:R-:W-:Y:S02]  /*35a0*/  IMAD.MOV.U32 R36, RZ, RZ, 0x0 ;  /* 0x00000000ff247424 */ /* 0x000fe400078e00ff */
[----:B------:R-:W-:Y:S02]  /*35b0*/  IMAD.MOV.U32 R37, RZ, RZ, -0x80000 ;  /* 0xfff80000ff257424 */ /* 0x000fe400078e00ff */
[----:B------:R-:W-:Y:S01]  /*35c0*/  IMAD.MOV.U32 R39, RZ, RZ, -0x80000 ;  /* 0xfff80000ff277424 */ /* 0x000fe200078e00ff */
[----:B--2---:R-:W-:Y:S01]  /*35d0*/  FSETP.NE.AND P0, PT, |R0|, +INF , PT ;  /* 0x7f8000000000780b */ /* 0x004fe20003f05200 */
[----:B------:R0:W1:-:S12]  /*35e0*/  F2F.F64.F32 R34, R0 ;  /* 0x0000000000227310 */ /* 0x0000580000201800 */
[----:B0-----:R-:W-:Y:S05]  /*35f0*/  @!P0 BRA `(.L_x_133) ;  /* 0x0000000000288947 */ /* 0x001fea0003800000 */
[----:B-1----:R-:W-:Y:S02]  /*3600*/  DMUL R36, R34, R4 ;  /* 0x0000000422247228 */ /* 0x002fe40000000000 */
        /* <DEDUP_REMOVED lines=9> */
.L_x_133:
[----:B------:R-:W-:Y:S01]  /*36a0*/  DSETP.NE.AND P0, PT, |R38|, +INF , PT ;  /* 0x7ff000002600742a */ /* 0x000fe20003f05200 */
[----:B------:R-:W-:Y:S01]  /*36b0*/  BSSY.RECONVERGENT B0, `(.L_x_134) ;  /* 0x000000f000007945 */ /* 0x000fe20003800200 */
[----:B------:R-:W-:Y:S01]  /*36c0*/  IMAD.MOV.U32 R50, RZ, RZ, 0x0 ;  /* 0x00000000ff327424 */ /* 0x000fe200078e00ff */
[----:B------:R-:W-:Y:S01]  /*36d0*/  MOV R43, R17 ;  /* 0x00000011002b7202 */ /* 0x000fe20000000f00 */
[----:B------:R-:W-:Y:S02]  /*36e0*/  IMAD.MOV.U32 R51, RZ, RZ, -0x80000 ;  /* 0xfff80000ff337424 */ /* 0x000fe400078e00ff */
[----:B------:R-:W-:-:S08]  /*36f0*/  IMAD.MOV.U32 R42, RZ, RZ, R16 ;  /* 0x000000ffff2a7224 */ /* 0x000fd000078e0010 */
[----:B------:R-:W-:Y:S05]  /*3700*/  @!P0 BRA `(.L_x_135) ;  /* 0x0000000000248947 */ /* 0x000fea0003800000 */
[----:B------:R-:W-:Y:S01]  /*3710*/  DSETP.NE.AND P0, PT, |R16|, +INF , PT ;  /* 0x7ff000001000742a */ /* 0x000fe20003f05200 */
[--C-:B------:R-:W-:Y:S02]  /*3720*/  IMAD.MOV.U32 R42, RZ, RZ, R38.reuse ;  /* 0x000000ffff2a7224 */ /* 0x100fe400078e0026 */
[--C-:B------:R-:W-:Y:S02]  /*3730*/  IMAD.MOV.U32 R43, RZ, RZ, R39.reuse ;  /* 0x000000ffff2b7224 */ /* 0x100fe400078e0027 */
[----:B------:R-:W-:Y:S02]  /*3740*/  IMAD.MOV.U32 R50, RZ, RZ, R38 ;  /* 0x000000ffff327224 */ /* 0x000fe400078e0026 */
[----:B------:R-:W-:-:S07]  /*3750*/  IMAD.MOV.U32 R51, RZ, RZ, R39 ;  /* 0x000000ffff337224 */ /* 0x000fce00078e0027 */
[----:B------:R-:W-:-:S08]  /*3760*/  @P0 DMUL R46, R38, R4 ;  /* 0x00000004262e0228 */ /* 0x000fd00000000000 */
[----:B------:R-:W-:-:S10]  /*3770*/  @P0 DFMA R42, R30, R16, R46 ;  /* 0x000000101e2a022b */ /* 0x000fd4000000002e */
[----:B------:R-:W-:Y:S02]  /*3780*/  @P0 IMAD.MOV.U32 R50, RZ, RZ, R42 ;  /* 0x000000ffff320224 */ /* 0x000fe400078e002a */
[----:B------:R-:W-:-:S07]  /*3790*/  @P0 IMAD.MOV.U32 R51, RZ, RZ, R43 ;  /* 0x000000ffff330224 */ /* 0x000fce00078e002b */
.L_x_135:
[----:B------:R-:W-:Y:S05]  /*37a0*/  BSYNC.RECONVERGENT B0 ;  /* 0x0000000000007941 */ /* 0x000fea0003800200 */
.L_x_134:
[----:B------:R-:W-:Y:S01]  /*37b0*/  DSETP.NE.AND P0, PT, |R36|, +INF , PT ;  /* 0x7ff000002400742a */ /* 0x000fe20003f05200 */
[----:B------:R-:W-:Y:S01]  /*37c0*/  BSSY.RECONVERGENT B1, `(.L_x_136) ;  /* 0x0000022000017945 */ /* 0x000fe20003800200 */
[----:B------:R-:W-:Y:S01]  /*37d0*/  MOV R62, 0x0 ;  /* 0x00000000003e7802 */ /* 0x000fe20000000f00 */
[----:B------:R-:W-:-:S03]  /*37e0*/  IMAD.MOV.U32 R63, RZ, RZ, -0x80000 ;  /* 0xfff80000ff3f7424 */ /* 0x000fc600078e00ff */
[----:B------:R-:W-:-:S13]  /*37f0*/  FSETP.EQU.OR P0, PT, |R0|, +INF , !P0 ;  /* 0x7f8000000000780b */ /* 0x000fda000470a600 */
[----:B------:R-:W-:-:S14]  /*3800*/  DSETP.EQU.OR P0, PT, |R50|, +INF , P0 ;  /* 0x7ff000003200742a */ /* 0x000fdc000070a600 */
[----:B------:R-:W-:Y:S05]  /*3810*/  @P0 BRA `(.L_x_137) ;  /* 0x0000000000700947 */ /* 0x000fea0003800000 */
[----:B------:R-:W-:-:S10]  /*3820*/  DMUL R50, R32, R50 ;  /* 0x0000003220327228 */ /* 0x000fd40000000000 */
        /* <DEDUP_REMOVED lines=10> */
[----:B-1----:R-:W-:Y:S01]  /*38d0*/  DADD R46, R34, -R36 ;  /* 0x00000000222e7229 */ /* 0x002fe20000000824 */
        /* <DEDUP_REMOVED lines=15> */
.L_x_138:
[----:B------:R-:W-:Y:S05]  /*39d0*/  BSYNC.RECONVERGENT B2 ;  /* 0x0000000000027941 */ /* 0x000fea0003800200 */
.L_x_137:
[----:B------:R-:W-:Y:S05]  /*39e0*/  BSYNC.RECONVERGENT B1 ;  /* 0x0000000000017941 */ /* 0x000fea0003800200 */
.L_x_136:
[----:B------:R-:W-:Y:S01]  /*39f0*/  DSETP.NE.AND P1, PT, |R62|, +INF , PT ;  /* 0x7ff000003e00742a */ /* 0x000fe20003f25200 */
[----:B------:R-:W-:Y:S01]  /*3a00*/  BSSY.RECONVERGENT B0, `(.L_x_139) ;  /* 0x0000010000007945 */ /* 0x000fe20003800200 */
[----:B------:R-:W-:Y:S01]  /*3a10*/  ISETP.GE.AND P0, PT, R8, 0x1, PT ;  /* 0x000000010800780c */ /* 0x000fe20003f06270 */
[----:B------:R-:W-:Y:S02]  /*3a20*/  IMAD.MOV.U32 R46, RZ, RZ, 0x0 ;  /* 0x00000000ff2e7424 */ /* 0x000fe400078e00ff */
[----:B------:R-:W-:Y:S02]  /*3a30*/  IMAD.MOV.U32 R47, RZ, RZ, -0x80000 ;  /* 0xfff80000ff2f7424 */ /* 0x000fe400078e00ff */
[----:B-1----:R-:W-:Y:S02]  /*3a40*/  IMAD.MOV.U32 R34, RZ, RZ, R18 ;  /* 0x000000ffff227224 */ /* 0x002fe400078e0012 */
[----:B------:R-:W-:-:S05]  /*3a50*/  IMAD.MOV.U32 R35, RZ, RZ, R19 ;  /* 0x000000ffff237224 */ /* 0x000fca00078e0013 */
[----:B------:R-:W-:Y:S05]  /*3a60*/  @!P1 BRA `(.L_x_140) ;  /* 0x0000000000249947 */ /* 0x000fea0003800000 */
[----:B------:R-:W-:Y:S01]  /*3a70*/  DSETP.NE.AND P1, PT, |R18|, +INF , PT ;  /* 0x7ff000001200742a */ /* 0x000fe20003f25200 */
[----:B------:R-:W-:Y:S01]  /*3a80*/  MOV R34, R62 ;  /* 0x0000003e00227202 */ /* 0x000fe20000000f00 */
[--C-:B------:R-:W-:Y:S02]  /*3a90*/  IMAD.MOV.U32 R35, RZ, RZ, R63.reuse ;  /* 0x000000ffff237224 */ /* 0x100fe400078e003f */
[----:B------:R-:W-:Y:S02]  /*3aa0*/  IMAD.MOV.U32 R46, RZ, RZ, R62 ;  /* 0x000000ffff2e7224 */ /* 0x000fe400078e003e */
[----:B------:R-:W-:-:S08]  /*3ab0*/  IMAD.MOV.U32 R47, RZ, RZ, R63 ;  /* 0x000000ffff2f7224 */ /* 0x000fd000078e003f */
[----:B------:R-:W-:-:S08]  /*3ac0*/  @P1 DMUL R16, R62, R2 ;  /* 0x000000023e101228 */ /* 0x000fd00000000000 */
[----:B------:R-:W-:-:S10]  /*3ad0*/  @P1 DFMA R34, R28, R18, R16 ;  /* 0x000000121c22122b */ /* 0x000fd40000000010 */
[----:B------:R-:W-:Y:S02]  /*3ae0*/  @P1 IMAD.MOV.U32 R46, RZ, RZ, R34 ;  /* 0x000000ffff2e1224 */ /* 0x000fe400078e0022 */
[----:B------:R-:W-:-:S07]  /*3af0*/  @P1 IMAD.MOV.U32 R47, RZ, RZ, R35 ;  /* 0x000000ffff2f1224 */ /* 0x000fce00078e0023 */
.L_x_140:
[----:B------:R-:W-:Y:S05]  /*3b00*/  BSYNC.RECONVERGENT B0 ;  /* 0x0000000000007941 */ /* 0x000fea0003800200 */
.L_x_139:
[----:B------:R-:W0:Y:S01]  /*3b10*/  F2F.F32.F64 R17, R46 ;  /* 0x0000002e00117310 */ /* 0x000e220000301000 */
[C---:B------:R-:W-:Y:S01]  /*3b20*/  ISETP.LT.OR P2, PT, R13.reuse, R8, !P0 ;  /* 0x000000080d00720c */ /* 0x040fe20004741670 */
[C---:B------:R-:W-:Y:S01]  /*3b30*/  IMAD.IADD R39, R13.reuse, 0x1, -R8 ;  /* 0x000000010d277824 */ /* 0x040fe200078e0a08 */
[----:B------:R1:W2:Y:S01]  /*3b40*/  LDG.E.CONSTANT R0, desc[UR14][R44.64+0x4] ;  /* 0x0000040e2c007981 */ /* 0x0002a2000c1e9900 */
[----:B------:R-:W-:-:S04]  /*3b50*/  IMAD.WIDE R36, R13, 0x4, R20 ;  /* 0x000000040d247825 */ /* 0x000fc800078e0214 */
[----:B------:R-:W-:Y:S01]  /*3b60*/  IMAD.WIDE R38, R39, 0x4, R20 ;  /* 0x0000000427267825 */ /* 0x000fe200078e0214 */
[----:B0-----:R0:W-:Y:S05]  /*3b70*/  STG.E desc[UR14][R36.64], R17 ;  /* 0x0000001124007986 */ /* 0x0011ea000c10190e */
[----:B------:R-:W3:Y:S01]  /*3b80*/  @!P2 LDG.E R12, desc[UR14][R38.64] ;  /* 0x0000000e260ca981 */ /* 0x000ee2000c1e1900 */
[C---:B------:R-:W-:Y:S02]  /*3b90*/  DADD R18, R46.reuse, R40 ;  /* 0x000000002e127229 */ /* 0x040fe40000000028 */
[----:B------:R-:W-:-:S08]  /*3ba0*/  DSETP.NE.AND P1, PT, |R46|, +INF , PT ;  /* 0x7ff000002e00742a */ /* 0x000fd00003f25200 */
[----:B------:R-:W-:Y:S02]  /*3bb0*/  FSEL R40, R18, R40, P1 ;  /* 0x0000002812287208 */ /* 0x000fe40000800000 */
[----:B------:R-:W-:Y:S02]  /*3bc0*/  FSEL R41, R19, R41, P1 ;  /* 0x0000002913297208 */ /* 0x000fe40000800000 */
[----:B------:R-:W-:Y:S02]  /*3bd0*/  IADD3 R57, PT, PT, R11, 0x1, RZ ;  /* 0x000000010b397810 */ /* 0x000fe40007ffe0ff */
[----:B------:R-:W-:-:S04]  /*3be0*/  @!P1 IMAD.MOV R57, RZ, RZ, R11 ;  /* 0x000000ffff399224 */ /* 0x000fc800078e020b */
[----:B------:R-:W-:Y:S01]  /*3bf0*/  @!P2 VIADD R11, R57, 0xffffffff ;  /* 0xffffffff390ba836 */ /* 0x000fe20000000000 */
[----:B------:R-:W-:Y:S01]  /*3c00*/  MOV R46, 0x0 ;  /* 0x00000000002e7802 */ /* 0x000fe20000000f00 */
[----:B------:R-:W-:Y:S02]  /*3c10*/  IMAD.MOV.U32 R47, RZ, RZ, -0x80000 ;  /* 0xfff80000ff2f7424 */ /* 0x000fe400078e00ff */
[----:B-1----:R-:W-:Y:S02]  /*3c20*/  IMAD.MOV.U32 R44, RZ, RZ, 0x0 ;  /* 0x00000000ff2c7424 */ /* 0x002fe400078e00ff */
[----:B------:R-:W-:Y:S01]  /*3c30*/  IMAD.MOV.U32 R45, RZ, RZ, -0x80000 ;  /* 0xfff80000ff2d7424 */ /* 0x000fe200078e00ff */
[----:B---3--:R-:W1:Y:S01]  /*3c40*/  @!P2 F2F.F64.F32 R48, R12 ;  /* 0x0000000c0030a310 */ /* 0x008e620000201800 */
[----:B------:R-:W-:Y:S01]  /*3c50*/  @!P2 FSETP.NE.AND P3, PT, |R12|, +INF , PT ;  /* 0x7f8000000c00a80b */ /* 0x000fe20003f65200 */
[----:B-1----:R-:W-:-:S10]  /*3c60*/  @!P2 DADD R48, R40, -R48 ;  /* 0x000000002830a229 */ /* 0x002fd40000000830 */
[----:B------:R-:W-:Y:S02]  /*3c70*/  @!P2 FSEL R16, R48, R40, P3 ;  /* 0x000000283010a208 */ /* 0x000fe40001800000 */
[----:B------:R-:W-:-:S03]  /*3c80*/  @!P2 FSEL R49, R49, R41, P3 ;  /* 0x000000293131a208 */ /* 0x000fc60001800000 */
[----:B------:R-:W-:Y:S02]  /*3c90*/  @!P2 IMAD.MOV.U32 R40, RZ, RZ, R16 ;  /* 0x000000ffff28a224 */ /* 0x000fe400078e0010 */
[----:B------:R-:W-:Y:S01]  /*3ca0*/  @!P2 IMAD.MOV.U32 R41, RZ, RZ, R49 ;  /* 0x000000ffff29a224 */ /* 0x000fe200078e0031 */
[----:B------:R-:W-:-:S05]  /*3cb0*/  FSETP.NE.OR P3, PT, |R12|, +INF , P2 ;  /* 0x7f8000000c00780b */ /* 0x000fca0001765600 */
[----:B------:R-:W-:Y:S01]  /*3cc0*/  DMUL R48, R40, R26 ;  /* 0x0000001a28307228 */ /* 0x000fe20000000000 */
[----:B--2---:R-:W-:Y:S07]  /*3cd0*/  F2F.F64.F32 R18, R0 ;  /* 0x0000000000127310 */ /* 0x004fee0000201800 */
[----:B------:R-:W-:Y:S02]  /*3ce0*/  @!P3 IMAD.MOV R11, RZ, RZ, R57 ;  /* 0x000000ffff0bb224 */ /* 0x000fe400078e0239 */
[----:B------:R-:W1:Y:S01]  /*3cf0*/  F2F.F32.F64 R48, R48 ;  /* 0x0000003000307310 */ /* 0x000e620000301000 */
[----:B------:R-:W-:Y:S01]  /*3d00*/  FSETP.NE.AND P3, PT, |R0|, +INF , PT ;  /* 0x7f8000000000780b */ /* 0x000fe20003f65200 */
[----:B------:R-:W-:Y:S01]  /*3d10*/  @!P2 IMAD.MOV.U32 R57, RZ, RZ, R11 ;  /* 0x000000ffff39a224 */ /* 0x000fe200078e000b */
[----:B------:R-:W-:-:S04]  /*3d20*/  ISETP.GT.AND P2, PT, R8, RZ, PT ;  /* 0x000000ff0800720c */ /* 0x000fc80003f44270 */
[----:B------:R-:W-:-:S04]  /*3d30*/  ISETP.GE.AND P1, PT, R57, R8, PT ;  /* 0x000000083900720c */ /* 0x000fc80003f26270 */
[----:B-1----:R-:W-:-:S04]  /*3d40*/  FSEL R11, R48, +QNAN , P1 ;  /* 0x7fffffff300b7808 */ /* 0x002fc80000800000 */
[----:B------:R-:W-:Y:S01]  /*3d50*/  FSEL R11, R11, +QNAN , P2 ;  /* 0x7fffffff0b0b7808 */ /* 0x000fe20001000000 */
[----:B0-----:R-:W-:Y:S06]  /*3d60*/  @!P3 BRA `(.L_x_141) ;  /* 0x000000000028b947 */ /* 0x001fec0003800000 */
[----:B------:R-:W-:Y:S02]  /*3d70*/  DMUL R46, R18, R4 ;  /* 0x00000004122e7228 */ /* 0x000fe40000000000 */
        /* <DEDUP_REMOVED lines=9> */
.L_x_141:
[----:B------:R-:W-:Y:S01]  /*3e10*/  DSETP.NE.AND P4, PT, |R44|, +INF , PT ;  /* 0x7ff000002c00742a */ /* 0x000fe20003f85200 */
[C---:B------:R-:W-:Y:S01]  /*3e20*/  FADD R12, -R17.reuse, R11 ;  /* 0x0000000b110c7221 */ /* 0x040fe20000000100 */
[----:B------:R-:W-:Y:S01]  /*3e30*/  FSETP.NE.AND P1, PT, |R17|, +INF , PT ;  /* 0x7f8000001100780b */ /* 0x000fe20003f25200 */
[----:B------:R-:W-:Y:S01]  /*3e40*/  BSSY.RECONVERGENT B0, `(.L_x_142) ;  /* 0x0000011000007945 */ /* 0x000fe20003800200 */
[----:B------:R-:W-:Y:S01]  /*3e50*/  FSETP.NE.AND P3, PT, |R11|, +INF , PT ;  /* 0x7f8000000b00780b */ /* 0x000fe20003f65200 */
[----:B------:R-:W-:Y:S01]  /*3e60*/  IMAD.MOV.U32 R50, RZ, RZ, 0x0 ;  /* 0x00000000ff327424 */ /* 0x000fe200078e00ff */
[----:B------:R-:W-:Y:S01]  /*3e70*/  MOV R51, 0xfff80000 ;  /* 0xfff8000000337802 */ /* 0x000fe20000000f00 */
[----:B------:R-:W-:Y:S01]  /*3e80*/  IMAD.MOV.U32 R16, RZ, RZ, R42 ;  /* 0x000000ffff107224 */ /* 0x000fe200078e002a */
[----:B------:R-:W-:Y:S01]  /*3e90*/  FSEL R12, R12, +QNAN , P1 ;  /* 0x7fffffff0c0c7808 */ /* 0x000fe20000800000 */
[----:B------:R-:W-:-:S05]  /*3ea0*/  IMAD.MOV.U32 R17, RZ, RZ, R43 ;  /* 0x000000ffff117224 */ /* 0x000fca00078e002b */
        /* <DEDUP_REMOVED lines=8> */
[----:B------:R-:W-:Y:S01]  /*3f30*/  @P1 MOV R50, R16 ;  /* 0x0000001000321202 */ /* 0x000fe20000000f00 */
[----:B------:R-:W-:-:S07]  /*3f40*/  @P1 IMAD.MOV.U32 R51, RZ, RZ, R17 ;  /* 0x000000ffff331224 */ /* 0x000fce00078e0011 */
.L_x_143:
[----:B------:R-:W-:Y:S05]  /*3f50*/  BSYNC.RECONVERGENT B0 ;  /* 0x0000000000007941 */ /* 0x000fea0003800200 */
.L_x_142:
[----:B------:R-:W-:Y:S01]  /*3f60*/  DSETP.NE.AND P1, PT, |R46|, +INF , PT ;  /* 0x7ff000002e00742a */ /* 0x000fe20003f25200 */
[C---:B------:R-:W-:Y:S01]  /*3f70*/  ISETP.GE.AND P4, PT, R13.reuse, R9, PT ;  /* 0x000000090d00720c */ /* 0x040fe20003f86270 */
[C---:B------:R-:W-:Y:S01]  /*3f80*/  IMAD.WIDE R42, R13.reuse, 0x4, R24 ;  /* 0x000000040d2a7825 */ /* 0x040fe200078e0218 */
[----:B------:R-:W-:Y:S01]  /*3f90*/  FSEL R12, R12, +QNAN , P3 ;  /* 0x7fffffff0c0c7808 */ /* 0x000fe20001800000 */
[----:B------:R-:W-:Y:S02]  /*3fa0*/  BSSY.RECONVERGENT B1, `(.L_x_144) ;  /* 0x0000027000017945 */ /* 0x000fe40003800200 */
[----:B------:R-:W-:Y:S01]  /*3fb0*/  FSETP.EQU.OR P1, PT, |R0|, +INF , !P1 ;  /* 0x7f8000000000780b */ /* 0x000fe20004f2a600 */
[C---:B------:R-:W-:Y:S01]  /*3fc0*/  IMAD.WIDE R44, R13.reuse, 0x4, R22 ;  /* 0x000000040d2c7825 */ /* 0x040fe200078e0216 */
[----:B------:R-:W-:Y:S01]  /*3fd0*/  FSEL R49, R12, +QNAN , P4 ;  /* 0x7fffffff0c317808 */ /* 0x000fe20002000000 */
[----:B------:R0:W-:Y:S02]  /*3fe0*/  STG.E desc[UR14][R42.64], R11 ;  /* 0x0000000b2a007986 */ /* 0x0001e4000c10190e */
[----:B------:R-:W-:-:S02]  /*3ff0*/  VIADD R12, R13, 0x1 ;  /* 0x000000010d0c7836 */ /* 0x000fc40000000000 */
[----:B------:R0:W-:Y:S01]  /*4000*/  STG.E desc[UR14][R44.64], R49 ;  /* 0x000000312c007986 */ /* 0x0001e2000c10190e */
[----:B------:R-:W-:Y:S02]  /*4010*/  IMAD.MOV.U32 R62, RZ, RZ, 0x0 ;  /* 0x00000000ff3e7424 */ /* 0x000fe400078e00ff */
[----:B------:R-:W-:-:S03]  /*4020*/  IMAD.MOV.U32 R63, RZ, RZ, -0x80000 ;  /* 0xfff80000ff3f7424 */ /* 0x000fc600078e00ff */
[----:B------:R-:W-:-:S14]  /*4030*/  DSETP.EQU.OR P1, PT, |R50|, +INF , P1 ;  /* 0x7ff000003200742a */ /* 0x000fdc0000f2a600 */
[----:B0-----:R-:W-:Y:S05]  /*4040*/  @P1 BRA `(.L_x_145) ;  /* 0x0000000000701947 */ /* 0x001fea0003800000 */
        /* <DEDUP_REMOVED lines=27> */
.L_x_146:
[----:B------:R-:W-:Y:S05]  /*4200*/  BSYNC.RECONVERGENT B2 ;  /* 0x0000000000027941 */ /* 0x000fea0003800200 */
.L_x_145:
[----:B------:R-:W-:Y:S05]  /*4210*/  BSYNC.RECONVERGENT B1 ;  /* 0x0000000000017941 */ /* 0x000fea0003800200 */
.L_x_144:
[----:B------:R-:W-:Y:S01]  /*4220*/  DSETP.NE.AND P1, PT, |R62|, +INF , PT ;  /* 0x7ff000003e00742a */ /* 0x000fe20003f25200 */
[----:B------:R-:W-:Y:S01]  /*4230*/  BSSY.RECONVERGENT B0, `(.L_x_147) ;  /* 0x000000f000007945 */ /* 0x000fe20003800200 */
[----:B------:R-:W-:Y:S01]  /*4240*/  IMAD.MOV.U32 R46, RZ, RZ, 0x0 ;  /* 0x00000000ff2e7424 */ /* 0x000fe200078e00ff */
[----:B------:R-:W-:Y:S01]  /*4250*/  MOV R47, 0xfff80000 ;  /* 0xfff80000002f7802 */ /* 0x000fe20000000f00 */
[----:B------:R-:W-:Y:S02]  /*4260*/  IMAD.MOV.U32 R18, RZ, RZ, R34 ;  /* 0x000000ffff127224 */ /* 0x000fe400078e0022 */
[----:B------:R-:W-:-:S08]  /*4270*/  IMAD.MOV.U32 R19, RZ, RZ, R35 ;  /* 0x000000ffff137224 */ /* 0x000fd000078e0023 */
        /* <DEDUP_REMOVED lines=10> */
.L_x_148:
[----:B------:R-:W-:Y:S05]  /*4320*/  BSYNC.RECONVERGENT B0 ;  /* 0x0000000000007941 */ /* 0x000fea0003800200 */
.L_x_147:
[----:B------:R-:W0:Y:S01]  /*4330*/  F2F.F32.F64 R35, R46 ;  /* 0x0000002e00237310 */ /* 0x000e220000301000 */
[----:B------:R-:W-:Y:S01]  /*4340*/  ISETP.LT.OR P0, PT, R12, R8, !P0 ;  /* 0x000000080c00720c */ /* 0x000fe20004701670 */
[----:B0-----:R0:W-:-:S12]  /*4350*/  STG.E desc[UR14][R36.64+0x4], R35 ;  /* 0x0000042324007986 */ /* 0x0011d8000c10190e */
        /* <DEDUP_REMOVED lines=9> */
[----:B--2---:R-:W1:Y:S01]  /*43f0*/  @!P0 F2F.F64.F32 R48, R38 ;  /* 0x0000002600308310 */ /* 0x004e620000201800 */
[----:B------:R-:W-:Y:S01]  /*4400*/  @!P0 FSETP.NE.AND P3, PT, |R38|, +INF , PT ;  /* 0x7f8000002600880b */ /* 0x000fe20003f65200 */
[----:B-1----:R-:W-:-:S10]  /*4410*/  @!P0 DADD R48, R40, -R48 ;  /* 0x0000000028308229 */ /* 0x002fd40000000830 */
[----:B------:R-:W-:Y:S02]  /*4420*/  @!P0 FSEL R0, R48, R40, P3 ;  /* 0x0000002830008208 */ /* 0x000fe40001800000 */
[----:B------:R-:W-:Y:S02]  /*4430*/  @!P0 FSEL R49, R49, R41, P3 ;  /* 0x0000002931318208 */ /* 0x000fe40001800000 */
[----:B------:R-:W-:Y:S01]  /*4440*/  FSETP.NE.OR P3, PT, |R38|, +INF , P0 ;  /* 0x7f8000002600780b */ /* 0x000fe20000765600 */
[----:B------:R-:W-:Y:S02]  /*4450*/  @!P0 IMAD.MOV.U32 R40, RZ, RZ, R0 ;  /* 0x000000ffff288224 */ /* 0x000fe400078e0000 */
[----:B------:R-:W-:Y:S02]  /*4460*/  @!P0 IMAD.MOV.U32 R41, RZ, RZ, R49 ;  /* 0x000000ffff298224 */ /* 0x000fe400078e0031 */
[----:B------:R-:W-:-:S04]  /*4470*/  @!P0 VIADD R0, R11, 0xffffffff ;  /* 0xffffffff0b008836 */ /* 0x000fc80000000000 */
[----:B0-----:R-:W-:-:S04]  /*4480*/  DMUL R36, R40, R26 ;  /* 0x0000001a28247228 */ /* 0x001fc80000000000 */
[----:B------:R-:W-:-:S05]  /*4490*/  @!P3 IADD3 R0, PT, PT, R11, RZ, RZ ;  /* 0x000000ff0b00b210 */ /* 0x000fca0007ffe0ff */
[----:B------:R-:W-:Y:S01]  /*44a0*/  @!P0 IMAD.MOV.U32 R11, RZ, RZ, R0 ;  /* 0x000000ffff0b8224 */ /* 0x000fe200078e0000 */
[----:B------:R-:W0:Y:S04]  /*44b0*/  F2F.F32.F64 R36, R36 ;  /* 0x0000002400247310 */ /* 0x000e280000301000 */
[----:B------:R-:W-:-:S04]  /*44c0*/  ISETP.GE.AND P0, PT, R11, R8, PT ;  /* 0x000000080b00720c */ /* 0x000fc80003f06270 */
        /* <DEDUP_REMOVED lines=13> */
.L_x_132:
[----:B------:R-:W-:-:S09]  /*45a0*/  ULOP3.LUT UP0, URZ, UR6, 0x1, URZ, 0xc0, !UPT ;  /* 0x0000000106ff7892 */ /* 0x000fd2000f80c0ff */
[----:B------:R-:W-:Y:S05]  /*45b0*/  BRA.U !UP0, `(.L_x_150) ;  /* 0x0000000508d87547 */ /* 0x000fea000b800000 */
[----:B0-----:R-:W0:Y:S02]  /*45c0*/  LDC.64 R42, c[0x0][0x380] ;  /* 0x0000e000ff2a7b82 */ /* 0x001e240000000a00 */
[----:B0-----:R-:W-:-:S06]  /*45d0*/  IMAD.WIDE R42, R13, 0x4, R42 ;  /* 0x000000040d2a7825 */ /* 0x001fcc00078e022a */
[----:B------:R-:W2:Y:S01]  /*45e0*/  LDG.E.CONSTANT R42, desc[UR14][R42.64] ;  /* 0x0000000e2a2a7981 */ /* 0x000ea2000c1e9900 */
[----:B------:R-:W-:Y:S01]  /*45f0*/  IMAD.MOV.U32 R38, RZ, RZ, 0x0 ;  /* 0x00000000ff267424 */ /* 0x000fe200078e00ff */
[----:B------:R-:W-:Y:S01]  /*4600*/  MOV R37, 0xfff80000 ;  /* 0xfff8000000257802 */ /* 0x000fe20000000f00 */
[----:B------:R-:W-:Y:S02]  /*4610*/  IMAD.MOV.U32 R39, RZ, RZ, -0x80000 ;  /* 0xfff80000ff277424 */ /* 0x000fe400078e00ff */
[----:B------:R-:W-:Y:S01]  /*4620*/  IMAD.MOV.U32 R36, RZ, RZ, 0x0 ;  /* 0x00000000ff247424 */ /* 0x000fe200078e00ff */
[----:B--2---:R-:W-:Y:S01]  /*4630*/  FSETP.NE.AND P0, PT, |R42|, +INF , PT ;  /* 0x7f8000002a00780b */ /* 0x004fe20003f05200 */
[----:B------:R0:W1:-:S12]  /*4640*/  F2F.F64.F32 R34, R42 ;  /* 0x0000002a00227310 */ /* 0x0000580000201800 */
[----:B0-----:R-:W-:Y:S05]  /*4650*/  @!P0 BRA `(.L_x_151) ;  /* 0x0000000000208947 */ /* 0x001fea0003800000 */
[----:B-1----:R-:W-:Y:S02]  /*4660*/  DMUL R36, R34, R4 ;  /* 0x0000000422247228 */ /* 0x002fe40000000000 */
[----:B------:R-:W-:-:S06]  /*4670*/  DSETP.NE.AND P0, PT, |R14|, +INF , PT ;  /* 0x7ff000000e00742a */ /* 0x000fcc0003f05200 */
[----:B------:R-:W-:-:S10]  /*4680*/  DFMA R36, R30, R14, R36 ;  /* 0x0000000e1e24722b */ /* 0x000fd40000000024 */
[----:B------:R-:W-:Y:S02]  /*4690*/  FSEL R36, R34, R36, !P0 ;  /* 0x0000002422247208 */ /* 0x000fe40004000000 */
[----:B------:R-:W-:-:S06]  /*46a0*/  FSEL R37, R35, R37, !P0 ;  /* 0x0000002523257208 */ /* 0x000fcc0004000000 */
[----:B------:R-:W-:-:S14]  /*46b0*/  DSETP.NE.AND P0, PT, |R36|, +INF , PT ;  /* 0x7ff000002400742a */ /* 0x000fdc0003f05200 */
[----:B------:R-:W-:-:S08]  /*46c0*/  @P0 DADD R14, R34, -R36 ;  /* 0x00000000220e0229 */ /* 0x000fd00000000824 */
[----:B------:R-:W-:-:S11]  /*46d0*/  @P0 DADD R38, -RZ, |R14| ;  /* 0x00000000ff260229 */ /* 0x000fd6000000050e */
.L_x_151:
[----:B------:R-:W-:Y:S01]  /*46e0*/  DSETP.NE.AND P0, PT, |R38|, +INF , PT ;  /* 0x7ff000002600742a */ /* 0x000fe20003f05200 */
[----:B------:R-:W-:Y:S01]  /*46f0*/  BSSY.RECONVERGENT B0, `(.L_x_152) ;  /* 0x0000009000007945 */ /* 0x000fe20003800200 */
[----:B------:R-:W-:Y:S02]  /*4700*/  IMAD.MOV.U32 R50, RZ, RZ, 0x0 ;  /* 0x00000000ff327424 */ /* 0x000fe400078e00ff */
[----:B------:R-:W-:-:S10]  /*4710*/  IMAD.MOV.U32 R51, RZ, RZ, -0x80000 ;  /* 0xfff80000ff337424 */ /* 0x000fd400078e00ff */
[----:B------:R-:W-:Y:S05]  /*4720*/  @!P0 BRA `(.L_x_153) ;  /* 0x0000000000148947 */ /* 0x000fea0003800000 */
[----:B------:R-:W-:Y:S01]  /*4730*/  DSETP.NE.AND P0, PT, |R16|, +INF , PT ;  /* 0x7ff000001000742a */ /* 0x000fe20003f05200 */
[----:B------:R-:W-:Y:S02]  /*4740*/  IMAD.MOV.U32 R50, RZ, RZ, R38 ;  /* 0x000000ffff327224 */ /* 0x000fe400078e0026 */
[----:B------:R-:W-:-:S11]  /*4750*/  IMAD.MOV.U32 R51, RZ, RZ, R39 ;  /* 0x000000ffff337224 */ /* 0x000fd600078e0027 */
[----:B------:R-:W-:-:S08]  /*4760*/  @P0 DMUL R4, R38, R4 ;  /* 0x0000000426040228 */ /* 0x000fd00000000000 */
[----:B------:R-:W-:-:S11]  /*4770*/  @P0 DFMA R50, R30, R16, R4 ;  /* 0x000000101e32022b */ /* 0x000fd60000000004 */
.L_x_153:
[----:B------:R-:W-:Y:S05]  /*4780*/  BSYNC.RECONVERGENT B0 ;  /* 0x0000000000007941 */ /* 0x000fea0003800200 */
.L_x_152:
[----:B------:R-:W-:Y:S01]  /*4790*/  DSETP.NE.AND P0, PT, |R36|, +INF , PT ;  /* 0x7ff000002400742a */ /* 0x000fe20003f05200 */
[----:B------:R-:W-:Y:S01]  /*47a0*/  BSSY.RECONVERGENT B1, `(.L_x_154) ;  /* 0x0000022000017945 */ /* 0x000fe20003800200 */
[----:B------:R-:W-:Y:S02]  /*47b0*/  IMAD.MOV.U32 R62, RZ, RZ, 0x0 ;  /* 0x00000000ff3e7424 */ /* 0x000fe400078e00ff */
[----:B------:R-:W-:Y:S02]  /*47c0*/  IMAD.MOV.U32 R63, RZ, RZ, -0x80000 ;  /* 0xfff80000ff3f7424 */ /* 0x000fe400078e00ff */
        /* <DEDUP_REMOVED lines=30> */
.L_x_156:
[----:B------:R-:W-:Y:S05]  /*49b0*/  BSYNC.RECONVERGENT B2 ;  /* 0x0000000000027941 */ /* 0x000fea0003800200 */
.L_x_155:
[----:B------:R-:W-:Y:S05]  /*49c0*/  BSYNC.RECONVERGENT B1 ;  /* 0x0000000000017941 */ /* 0x000fea0003800200 */
.L_x_154:
        /* <DEDUP_REMOVED lines=8> */
[----:B------:R-:W-:Y:S02]  /*4a50*/  IMAD.MOV.U32 R4, RZ, RZ, R62 ;  /* 0x000000ffff047224 */ /* 0x000fe400078e003e */
[----:B------:R-:W-:-:S11]  /*4a60*/  IMAD.MOV.U32 R5, RZ, RZ, R63 ;  /* 0x000000ffff057224 */ /* 0x000fd600078e003f */
[----:B------:R-:W-:-:S08]  /*4a70*/  @P1 DMUL R2, R62, R2 ;  /* 0x000000023e021228 */ /* 0x000fd00000000000 */
[----:B------:R-:W-:-:S11]  /*4a80*/  @P1 DFMA R4, R28, R18, R2 ;  /* 0x000000121c04122b */ /* 0x000fd60000000002 */
.L_x_158:
[----:B------:R-:W-:Y:S05]  /*4a90*/  BSYNC.RECONVERGENT B0 ;  /* 0x0000000000007941 */ /* 0x000fea0003800200 */
.L_x_157:
[----:B------:R-:W0:Y:S01]  /*4aa0*/  F2F.F32.F64 R10, R4 ;  /* 0x00000004000a7310 */ /* 0x000e220000301000 */
[C---:B------:R-:W-:Y:S02]  /*4ab0*/  @!P0 IMAD.IADD R17, R13.reuse, 0x1, -R8 ;  /* 0x000000010d118824 */ /* 0x040fe400078e0a08 */
[----:B------:R-:W-:-:S04]  /*4ac0*/  IMAD.WIDE R2, R13, 0x4, R20 ;  /* 0x000000040d027825 */ /* 0x000fc800078e0214 */
[----:B------:R-:W-:Y:S01]  /*4ad0*/  @!P0 IMAD.WIDE R16, R17, 0x4, R20 ;  /* 0x0000000411108825 */ /* 0x000fe200078e0214 */
[----:B0-----:R0:W-:Y:S05]  /*4ae0*/  STG.E desc[UR14][R2.64], R10 ;  /* 0x0000000a02007986 */ /* 0x0011ea000c10190e */
[----:B------:R-:W2:Y:S01]  /*4af0*/  @!P0 LDG.E R16, desc[UR14][R16.64] ;  /* 0x0000000e10108981 */ /* 0x000ea2000c1e1900 */
[C---:B------:R-:W-:Y:S02]  /*4b00*/  DADD R14, R4.reuse, R40 ;  /* 0x00000000040e7229 */ /* 0x040fe40000000028 */
[----:B------:R-:W-:Y:S01]  /*4b10*/  DSETP.NE.AND P1, PT, |R4|, +INF , PT ;  /* 0x7ff000000400742a */ /* 0x000fe20003f25200 */
[----:B------:R-:W-:-:S04]  /*4b20*/  IMAD.WIDE R4, R13, 0x4, R22 ;  /* 0x000000040d047825 */ /* 0x000fc800078e0216 */
[----:B0-----:R-:W-:-:S03]  /*4b30*/  VIADD R3, R11, 0x1 ;  /* 0x000000010b037836 */ /* 0x001fc60000000000 */
[----:B------:R-:W-:Y:S02]  /*4b40*/  FSEL R14, R14, R40, P1 ;  /* 0x000000280e0e7208 */ /* 0x000fe40000800000 */
[----:B------:R-:W-:-:S04]  /*4b50*/  FSEL R15, R15, R41, P1 ;  /* 0x000000290f0f7208 */ /* 0x000fc80000800000 */
[----:B------:R-:W-:Y:S01]  /*4b60*/  @!P1 IMAD.MOV R3, RZ, RZ, R11 ;  /* 0x000000ffff039224 */ /* 0x000fe200078e020b */
[----:B------:R-:W-:Y:S01]  /*4b70*/  ISETP.GT.AND P1, PT, R8, RZ, PT ;  /* 0x000000ff0800720c */ /* 0x000fe20003f24270 */
[----:B--2---:R-:W0:Y:S01]  /*4b80*/  @!P0 F2F.F64.F32 R18, R16 ;  /* 0x0000001000128310 */ /* 0x004e220000201800 */
[----:B------:R-:W-:Y:S01]  /*4b90*/  @!P0 FSETP.NE.AND P2, PT, |R16|, +INF , PT ;  /* 0x7f8000001000880b */ /* 0x000fe20003f45200 */
[----:B0-----:R-:W-:-:S10]  /*4ba0*/  @!P0 DADD R18, R14, -R18 ;  /* 0x000000000e128229 */ /* 0x001fd40000000812 */
        /* <DEDUP_REMOVED lines=23> */
.L_x_150:
[----:B------:R-:W-:Y:S01]  /*4d20*/  ISETP.GT.AND P0, PT, R9, RZ, PT ;  /* 0x000000ff0900720c */ /* 0x000fe20003f04270 */
[----:B------:R-:W3:Y:S01]  /*4d30*/  LDCU UR5, c[0x0][0x390] ;  /* 0x00007200ff0577ac */ /* 0x000ee20008000800 */
[----:B------:R-:W-:-:S11]  /*4d40*/  IADD3 R7, PT, PT, R6, R7, RZ ;  /* 0x0000000706077210 */ /* 0x000fd60007ffe0ff */
[----:B--2---:R-:W-:-:S05]  /*4d50*/  @P0 IMAD.MOV.U32 R3, RZ, RZ, 0x7fffffff ;  /* 0x7fffffffff030424 */ /* 0x004fca00078e00ff */
[----:B------:R2:W-:Y:S04]  /*4d60*/  @P0 STG.E desc[UR14][R20.64], R3 ;  /* 0x0000000314000986 */ /* 0x0005e8000c10190e */
[----:B------:R2:W-:Y:S04]  /*4d70*/  @P0 STG.E desc[UR14][R24.64], R3 ;  /* 0x0000000318000986 */ /* 0x0005e8000c10190e */
[----:B------:R2:W-:Y:S01]  /*4d80*/  @P0 STG.E desc[UR14][R22.64], R3 ;  /* 0x0000000316000986 */ /* 0x0005e2000c10190e */
[----:B---3--:R-:W-:-:S13]  /*4d90*/  ISETP.GE.AND P0, PT, R7, UR5, PT ;  /* 0x0000000507007c0c */ /* 0x008fda000bf06270 */
[----:B--2---:R-:W-:Y:S05]  /*4da0*/  @!P0 BRA `(.L_x_159) ;  /* 0xffffffe000108947 */ /* 0x004fea000383ffff */
[----:B------:R-:W-:Y:S05]  /*4db0*/  EXIT ;  /* 0x000000000000794d */ /* 0x000fea0003800000 */
.L_x_74:
[----:B------:R-:W0:Y:S01]  /*4dc0*/  LDC R18, c[0x0][0x388] ;  /* 0x0000e200ff127b82 */ /* 0x000e220000000800 */
[----:B------:R-:W-:Y:S01]  /*4dd0*/  UISETP.GT.AND UP0, UPT, UR6, URZ, UPT ;  /* 0x000000ff0600728c */ /* 0x000fe2000bf04270 */
[----:B------:R-:W1:Y:S01]  /*4de0*/  LDCU UR7, c[0x0][0x390] ;  /* 0x00007200ff0777ac */ /* 0x000e620008000800 */
[----:B------:R-:W2:Y:S05]  /*4df0*/  LDCU.64 UR4, c[0x0][0x3b8] ;  /* 0x00007700ff0477ac */ /* 0x000eaa0008000a00 */
[----:B------:R-:W3:Y:S01]  /*4e00*/  LDC.64 R2, c[0x0][0x398] ;  /* 0x0000e600ff027b82 */ /* 0x000ee20000000a00 */
[----:B------:R-:W4:Y:S07]  /*4e10*/  LDCU.128 UR16, c[0x0][0x3c0] ;  /* 0x00007800ff1077ac */ /* 0x000f2e0008000c00 */
[----:B------:R-:W0:Y:S08]  /*4e20*/  LDC.64 R4, c[0x0][0x3a0] ;  /* 0x0000e800ff047b82 */ /* 0x000e300000000a00 */
[----:B------:R-:W0:Y:S01]  /*4e30*/  LDC.64 R8, c[0x0][0x3a8] ;  /* 0x0000ea00ff087b82 */ /* 0x000e220000000a00 */
[----:B-12---:R-:W-:Y:S05]  /*4e40*/  BRA.U UP0, `(.L_x_160) ;  /* 0x00000005005c7547 */ /* 0x006fea000b800000 */
.L_x_167:
[----:B0123--:R-:W-:-:S04]  /*4e50*/  IMAD.WIDE R10, R7, 0x4, R2 ;  /* 0x00000004070a7825 */ /* 0x00ffc800078e0202 */
[C---:B0-----:R-:W-:Y:S02]  /*4e60*/  IMAD.WIDE R12, R7.reuse, 0x4, R4 ;  /* 0x00000004070c7825 */ /* 0x041fe400078e0204 */
[----:B------:R-:W2:Y:S02]  /*4e70*/  LDG.E.CONSTANT R10, desc[UR14][R10.64] ;  /* 0x0000000e0a0a7981 */ /* 0x000ea4000c1e9900 */
[----:B------:R-:W-:Y:S02]  /*4e80*/  IMAD.WIDE R14, R7, 0x4, R8 ;  /* 0x00000004070e7825 */ /* 0x000fe400078e0208 */
[----:B------:R-:W2:Y:S04]  /*4e90*/  LDG.E.CONSTANT R13, desc[UR14][R12.64] ;  /* 0x0000000e0c0d7981 */ /* 0x000ea8000c1e9900 */
[----:B------:R-:W3:Y:S01]  /*4ea0*/  LDG.E.CONSTANT R14, desc[UR14][R14.64] ;  /* 0x0000000e0e0e7981 */ /* 0x000ee2000c1e9900 */
[----:B------:R-:W-:Y:S01]  /*4eb0*/  BSSY.RECONVERGENT B0, `(.L_x_161) ;  /* 0x000004c000007945 */ /* 0x000fe20003800200 */
[----:B--2---:R-:W-:-:S04]  /*4ec0*/  IADD3 R17, PT, PT, R13, UR8, R10 ;  /* 0x000000080d117c10 */ /* 0x004fc8000fffe00a */
[----:B---3--:R-:W-:-:S04]  /*4ed0*/  VIADDMNMX R17, R17, R14, 0x1, !PT ;  /* 0x0000000111117446 */ /* 0x008fc8000780010e */
[----:B------:R-:W-:-:S04]  /*4ee0*/  VIADDMNMX R0, R17, 0xffffffff, R18, PT ;  /* 0xffffffff11007846 */ /* 0x000fc80003800112 */
[----:B------:R-:W-:-:S13]  /*4ef0*/  ISETP.GE.AND P0, PT, R0, 0x1, PT ;  /* 0x000000010000780c */ /* 0x000fda0003f06270 */
[----:B------:R-:W-:Y:S05]  /*4f00*/  @!P0 BRA `(.L_x_162) ;  /* 0x0000000400188947 */ /* 0x000fea0003800000 */
[C---:B------:R-:W-:Y:S01]  /*4f10*/  ISETP.GE.U32.AND P0, PT, R0.reuse, 0x4, PT ;  /* 0x000000040000780c */ /* 0x040fe20003f06070 */
[----:B------:R-:W-:Y:S01]  /*4f20*/  BSSY.RECONVERGENT B1, `(.L_x_163) ;  /* 0x000001c000017945 */ /* 0x000fe20003800200 */
[----:B------:R-:W-:Y:S01]  /*4f30*/  LOP3.LUT R20, R0, 0x3, RZ, 0xc0, !PT ;  /* 0x0000000300147812 */ /* 0x000fe200078ec0ff */
[----:B------:R-:W-:Y:S02]  /*4f40*/  IMAD.MOV.U32 R19, RZ, RZ, RZ ;  /* 0x000000ffff137224 */ /* 0x000fe400078e00ff */
[----:B------:R-:W-:Y:S01]  /*4f50*/  IMAD.WIDE R16, R7, R18, RZ ;  /* 0x0000001207107225 */ /* 0x000fe200078e02ff */
[----:B------:R-:W-:-:S07]  /*4f60*/  ISETP.NE.AND P1, PT, R20, RZ, PT ;  /* 0x000000ff1400720c */ /* 0x000fce0003f25270 */
[----:B------:R-:W-:Y:S06]  /*4f70*/  @!P0 BRA `(.L_x_164) ;  /* 0x0000000000588947 */ /* 0x000fec0003800000 */
[C---:B------:R-:W-:Y:S01]  /*4f80*/  IMAD.SHL.U32 R14, R16.reuse, 0x4, RZ ;  /* 0x00000004100e7824 */ /* 0x040fe200078e00ff */
[----:B------:R-:W-:Y:S01]  /*4f90*/  SHF.L.U64.HI R15, R16, 0x2, R17 ;  /* 0x00000002100f7819 */ /* 0x000fe20000010211 */
[----:B------:R-:W-:Y:S02]  /*4fa0*/  IMAD.MOV.U32 R21, RZ, RZ, 0x7fffffff ;  /* 0x7fffffffff157424 */ /* 0x000fe400078e00ff */
[----:B------:R-:W-:Y:S01]  /*4fb0*/  IMAD.MOV.U32 R19, RZ, RZ, 0x4 ;  /* 0x00000004ff137424 */ /* 0x000fe200078e00ff */
[C---:B------:R-:W-:Y:S02]  /*4fc0*/  IADD3 R10, P0, PT, R14.reuse, UR4, RZ ;  /* 0x000000040e0a7c10 */ /* 0x040fe4000ff1e0ff */
[C---:B----4-:R-:W-:Y:S02]  /*4fd0*/  IADD3 R12, P2, PT, R14.reuse, UR16, RZ ;  /* 0x000000100e0c7c10 */ /* 0x050fe4000ff5e0ff */
[----:B------:R-:W-:Y:S02]  /*4fe0*/  IADD3 R14, P3, PT, R14, UR18, RZ ;  /* 0x000000120e0e7c10 */ /* 0x000fe4000ff7e0ff */
[----:B------:R-:W-:-:S02]  /*4ff0*/  IADD3.X R11, PT, PT, R15, UR5, RZ, P0, !PT ;  /* 0x000000050f0b7c10 */ /* 0x000fc400087fe4ff */
[C---:B------:R-:W-:Y:S02]  /*5000*/  IADD3.X R13, PT, PT, R15.reuse, UR17, RZ, P2, !PT ;  /* 0x000000110f0d7c10 */ /* 0x040fe400097fe4ff */
[----:B------:R-:W-:Y:S01]  /*5010*/  IADD3.X R15, PT, PT, R15, UR19, RZ, P3, !PT ;  /* 0x000000130f0f7c10 */ /* 0x000fe20009ffe4ff */
        /* <DEDUP_REMOVED lines=12> */
.L_x_164:
[----:B----4-:R-:W-:Y:S05]  /*50e0*/  BSYNC.RECONVERGENT B1 ;  /* 0x0000000000017941 */ /* 0x010fea0003800200 */
.L_x_163:
[----:B------:R-:W-:Y:S05]  /*50f0*/  @!P1 BRA `(.L_x_162) ;  /* 0x00000000009c9947 */ /* 0x000fea0003800000 */
[----:B------:R-:W-:Y:S01]  /*5100*/  ISETP.NE.AND P0, PT, R20, 0x1, PT ;  /* 0x000000011400780c */ /* 0x000fe20003f05270 */
[----:B------:R-:W-:Y:S01]  /*5110*/  BSSY.RECONVERGENT B1, `(.L_x_165) ;  /* 0x0000016000017945 */ /* 0x000fe20003800200 */
[----:B------:R-:W-:-:S04]  /*5120*/  LOP3.LUT R0, R0, 0x1, RZ, 0xc0, !PT ;  /* 0x0000000100007812 */ /* 0x000fc800078ec0ff */
[----:B------:R-:W-:-:S07]  /*5130*/  ISETP.NE.U32.AND P1, PT, R0, 0x1, PT ;  /* 0x000000010000780c */ /* 0x000fce0003f25070 */
[----:B------:R-:W-:Y:S06]  /*5140*/  @!P0 BRA `(.L_x_166) ;  /* 0x0000000000488947 */ /* 0x000fec0003800000 */
[----:B------:R-:W-:Y:S01]  /*5150*/  IADD3 R0, P0, PT, R16, R19, RZ ;  /* 0x0000001310007210 */ /* 0x000fe20007f1e0ff */
[----:B------:R-:W-:Y:S01]  /*5160*/  VIADD R19, R19, 0x2 ;  /* 0x0000000213137836 */ /* 0x000fe20000000000 */
[----:B0-----:R-:W-:-:S03]  /*5170*/  MOV R21, 0x7fffffff ;  /* 0x7fffffff00157802 */ /* 0x001fc60000000f00 */
[----:B------:R-:W-:Y:S02]  /*5180*/  IMAD.X R11, RZ, RZ, R17, P0 ;  /* 0x000000ffff0b7224 */ /* 0x000fe400000e0611 */
[----:B------:R-:W-:-:S03]  /*5190*/  IMAD.SHL.U32 R14, R0, 0x4, RZ ;  /* 0x00000004000e7824 */ /* 0x000fc600078e00ff */
[----:B------:R-:W-:Y:S02]  /*51a0*/  SHF.L.U64.HI R0, R0, 0x2, R11 ;  /* 0x0000000200007819 */ /* 0x000fe4000001020b */
[C---:B------:R-:W-:Y:S02]  /*51b0*/  IADD3 R10, P0, PT, R14.reuse, UR4, RZ ;  /* 0x000000040e0a7c10 */ /* 0x040fe4000ff1e0ff */
[C---:B------:R-:W-:Y:S02]  /*51c0*/  IADD3 R12, P2, PT, R14.reuse, UR16, RZ ;  /* 0x000000100e0c7c10 */ /* 0x040fe4000ff5e0ff */
[----:B------:R-:W-:Y:S02]  /*51d0*/  IADD3 R14, P3, PT, R14, UR18, RZ ;  /* 0x000000120e0e7c10 */ /* 0x000fe4000ff7e0ff */
[C---:B------:R-:W-:Y:S02]  /*51e0*/  IADD3.X R11, PT, PT, R0.reuse, UR5, RZ, P0, !PT ;  /* 0x00000005000b7c10 */ /* 0x040fe400087fe4ff */
[----:B------:R-:W-:-:S02]  /*51f0*/  IADD3.X R13, PT, PT, R0, UR17, RZ, P2, !PT ;  /* 0x00000011000d7c10 */ /* 0x000fc400097fe4ff */
[----:B------:R-:W-:Y:S01]  /*5200*/  IADD3.X R15, PT, PT, R0, UR19, RZ, P3, !PT ;  /* 0x00000013000f7c10 */ /* 0x000fe20009ffe4ff */
[----:B------:R1:W-:Y:S04]  /*5210*/  STG.E desc[UR14][R10.64], R21 ;  /* 0x000000150a007986 */ /* 0x0003e8000c10190e */
[----:B------:R1:W-:Y:S04]  /*5220*/  STG.E desc[UR14][R12.64], R21 ;  /* 0x000000150c007986 */ /* 0x0003e8000c10190e */
[----:B------:R1:W-:Y:S04]  /*5230*/  STG.E desc[UR14][R14.64], R21 ;  /* 0x000000150e007986 */ /* 0x0003e8000c10190e */
[----:B------:R1:W-:Y:S04]  /*5240*/  STG.E desc[UR14][R10.64+0x4], R21 ;  /* 0x000004150a007986 */ /* 0x0003e8000c10190e */
[----:B------:R1:W-:Y:S04]  /*5250*/  STG.E desc[UR14][R12.64+0x4], R21 ;  /* 0x000004150c007986 */ /* 0x0003e8000c10190e */
[----:B------:R1:W-:Y:S02]  /*5260*/  STG.E desc[UR14][R14.64+0x4], R21 ;  /* 0x000004150e007986 */ /* 0x0003e4000c10190e */
.L_x_166:
[----:B------:R-:W-:Y:S05]  /*5270*/  BSYNC.RECONVERGENT B1 ;  /* 0x0000000000017941 */ /* 0x000fea0003800200 */
.L_x_165:
[----:B------:R-:W-:Y:S05]  /*5280*/  @P1 BRA `(.L_x_162) ;  /* 0x0000000000381947 */ /* 0x000fea0003800000 */
[----:B------:R-:W-:-:S05]  /*5290*/  IADD3 R0, P0, PT, R16, R19, RZ ;  /* 0x0000001310007210 */ /* 0x000fca0007f1e0ff */
[----:B------:R-:W-:Y:S02]  /*52a0*/  IMAD.X R17, RZ, RZ, R17, P0 ;  /* 0x000000ffff117224 */ /* 0x000fe400000e0611 */
[----:B01----:R-:W-:-:S03]  /*52b0*/  IMAD.SHL.U32 R14, R0, 0x4, RZ ;  /* 0x00000004000e7824 */ /* 0x003fc600078e00ff */
[----:B------:R-:W-:Y:S01]  /*52c0*/  SHF.L.U64.HI R0, R0, 0x2, R17 ;  /* 0x0000000200007819 */ /* 0x000fe20000010211 */
[----:B------:R-:W-:Y:S01]  /*52d0*/  IMAD.MOV.U32 R17, RZ, RZ, 0x7fffffff ;  /* 0x7fffffffff117424 */ /* 0x000fe200078e00ff */
        /* <DEDUP_REMOVED lines=8> */
[----:B------:R2:W-:Y:S02]  /*5360*/  STG.E desc[UR14][R14.64], R17 ;  /* 0x000000110e007986 */ /* 0x0005e4000c10190e */
.L_x_162:
[----:B----4-:R-:W-:Y:S05]  /*5370*/  BSYNC.RECONVERGENT B0 ;  /* 0x0000000000007941 */ /* 0x010fea0003800200 */
.L_x_161:
[----:B------:R-:W-:-:S05]  /*5380*/  IMAD.IADD R7, R6, 0x1, R7 ;  /* 0x0000000106077824 */ /* 0x000fca00078e0207 */
[----:B------:R-:W-:-:S13]  /*5390*/  ISETP.GE.AND P0, PT, R7, UR7, PT ;  /* 0x0000000707007c0c */ /* 0x000fda000bf06270 */
[----:B------:R-:W-:Y:S05]  /*53a0*/  @!P0 BRA `(.L_x_167) ;  /* 0xfffffff800a88947 */ /* 0x000fea000383ffff */
[----:B------:R-:W-:Y:S05]  /*53b0*/  EXIT ;  /* 0x000000000000794d */ /* 0x000fea0003800000 */
.L_x_160:
[----:B------:R-:W-:Y:S02]  /*53c0*/  ULOP3.LUT UR5, UR6, 0x7, URZ, 0xc0, !UPT ;  /* 0x0000000706057892 */ /* 0x000fe4000f8ec0ff */
[----:B------:R-:W-:Y:S02]  /*53d0*/  ULOP3.LUT UR4, UR6, 0x3, URZ, 0xc0, !UPT ;  /* 0x0000000306047892 */ /* 0x000fe4000f8ec0ff */
[----:B------:R-:W-:Y:S02]  /*53e0*/  UIADD3 UR7, UPT, UPT, UR5, -0x1, URZ ;  /* 0xffffffff05077890 */ /* 0x000fe4000fffe0ff */
[----:B------:R-:W-:Y:S02]  /*53f0*/  ULOP3.LUT UR6, UR6, 0x7ffffff8, URZ, 0xc0, !UPT ;  /* 0x7ffffff806067892 */ /* 0x000fe4000f8ec0ff */
[----:B------:R-:W-:-:S11]  /*5400*/  UISETP.GE.U32.AND UP0, UPT, UR7, 0x3, UPT ;  /* 0x000000030700788c */ /* 0x000fd6000bf06070 */
.L_x_182:
[----:B01234-:R-:W1:Y:S01]  /*5410*/  LDC.64 R10, c[0x0][0x3a0] ;  /* 0x0000e800ff0a7b82 */ /* 0x01fe620000000a00 */
[----:B------:R-:W2:Y:S01]  /*5420*/  LDCU.64 UR10, c[0x0][0x3b8] ;  /* 0x00007700ff0a77ac */ /* 0x000ea20008000a00 */
[----:B----4-:R-:W4:Y:S06]  /*5430*/  LDCU.128 UR16, c[0x0][0x3c0] ;  /* 0x00007800ff1077ac */ /* 0x010f2c0008000c00 */
[----:B------:R-:W2:Y:S08]  /*5440*/  LDC.64 R12, c[0x0][0x3a8] ;  /* 0x0000ea00ff0c7b82 */ /* 0x000eb00000000a00 */
[----:B0-----:R-:W0:Y:S01]  /*5450*/  LDC R18, c[0x0][0x388] ;  /* 0x0000e200ff127b82 */ /* 0x001e220000000800 */
[----:B-1----:R-:W-:-:S07]  /*5460*/  IMAD.WIDE R10, R7, 0x4, R10 ;  /* 0x00000004070a7825 */ /* 0x002fce00078e020a */
[----:B---3--:R-:W1:Y:S01]  /*5470*/  LDC.64 R2, c[0x0][0x398] ;  /* 0x0000e600ff027b82 */ /* 0x008e620000000a00 */
[----:B------:R-:W5:Y:S01]  /*5480*/  LDG.E.CONSTANT R19, desc[UR14][R10.64] ;  /* 0x0000000e0a137981 */ /* 0x000f62000c1e9900 */
[----:B--2---:R-:W-:-:S05]  /*5490*/  IMAD.WIDE R12, R7, 0x4, R12 ;  /* 0x00000004070c7825 */ /* 0x004fca00078e020c */
[----:B------:R-:W5:Y:S01]  /*54a0*/  LDG.E.CONSTANT R21, desc[UR14][R12.64] ;  /* 0x0000000e0c157981 */ /* 0x000f62000c1e9900 */
[----:B0-----:R-:W-:Y:S01]  /*54b0*/  IMAD.WIDE R4, R7, R18, RZ ;  /* 0x0000001207047225 */ /* 0x001fe200078e02ff */
[----:B------:R-:W-:-:S03]  /*54c0*/  ISETP.GE.U32.AND P3, PT, R18, 0x8, PT ;  /* 0x000000081200780c */ /* 0x000fc60003f66070 */
[C---:B------:R-:W-:Y:S02]  /*54d0*/  IMAD.SHL.U32 R0, R4.reuse, 0x4, RZ ;  /* 0x0000000404007824 */ /* 0x040fe400078e00ff */
[----:B-1----:R-:W-:Y:S01]  /*54e0*/  IMAD.WIDE R2, R7, 0x4, R2 ;  /* 0x0000000407027825 */ /* 0x002fe200078e0202 */
[----:B------:R-:W-:Y:S02]  /*54f0*/  SHF.L.U64.HI R14, R4, 0x2, R5 ;  /* 0x00000002040e7819 */ /* 0x000fe40000010205 */
[C---:B------:R-:W-:Y:S02]  /*5500*/  IADD3 R8, P0, PT, R0.reuse, UR10, RZ ;  /* 0x0000000a00087c10 */ /* 0x040fe4000ff1e0ff */
[----:B------:R0:W5:Y:S01]  /*5510*/  LDG.E.CONSTANT R16, desc[UR14][R2.64] ;  /* 0x0000000e02107981 */ /* 0x000162000c1e9900 */
[----:B----4-:R-:W-:Y:S01]  /*5520*/  IADD3 R4, P1, PT, R0, UR16, RZ ;  /* 0x0000001000047c10 */ /* 0x010fe2000ff3e0ff */
[----:B------:R-:W-:Y:S01]  /*5530*/  HFMA2 R17, -RZ, RZ, 0, 0 ;  /* 0x00000000ff117431 */ /* 0x000fe200000001ff */
[----:B------:R-:W-:-:S02]  /*5540*/  IADD3.X R9, PT, PT, R14, UR11, RZ, P0, !PT ;  /* 0x0000000b0e097c10 */ /* 0x000fc400087fe4ff */
[----:B------:R-:W-:Y:S02]  /*5550*/  IADD3.X R5, PT, PT, R14, UR17, RZ, P1, !PT ;  /* 0x000000110e057c10 */ /* 0x000fe40008ffe4ff */
[----:B0-----:R-:W-:-:S04]  /*5560*/  IADD3 R2, P2, PT, R0, UR18, RZ ;  /* 0x0000001200027c10 */ /* 0x001fc8000ff5e0ff */
[----:B------:R-:W-:Y:S01]  /*5570*/  IADD3.X R3, PT, PT, R14, UR19, RZ, P2, !PT ;  /* 0x000000130e037c10 */ /* 0x000fe200097fe4ff */
[----:B------:R-:W-:Y:S08]  /*5580*/  @!P3 BRA `(.L_x_168) ;  /* 0x000000000084b947 */ /* 0x000ff00003800000 */
[----:B------:R-:W-:-:S07]  /*5590*/  IMAD.MOV.U32 R17, RZ, RZ, RZ ;  /* 0x000000ffff117224 */ /* 0x000fce00078e00ff */
.L_x_169:
[----:B0-----:R-:W-:Y:S02]  /*55a0*/  IMAD.MOV.U32 R23, RZ, RZ, 0x7fffffff ;  /* 0x7fffffffff177424 */ /* 0x001fe400078e00ff */
        /* <DEDUP_REMOVED lines=8> */
[----:B------:R-:W-:-:S03]  /*5630*/  ISETP.NE.AND P0, PT, R17, UR6, PT ;  /* 0x0000000611007c0c */ /* 0x000fc6000bf05270 */
        /* <DEDUP_REMOVED lines=22> */
.L_x_168:
[----:B------:R-:W-:-:S09]  /*57a0*/  UISETP.NE.AND UP1, UPT, UR5, URZ, UPT ;  /* 0x000000ff0500728c */ /* 0x000fd2000bf25270 */
[----:B------:R-:W-:Y:S05]  /*57b0*/  BRA.U !UP1, `(.L_x_170) ;  /* 0x0000000109a87547 */ /* 0x000fea000b800000 */
[----:B------:R-:W-:Y:S01]  /*57c0*/  UISETP.NE.AND UP1, UPT, UR4, URZ, UPT ;  /* 0x000000ff0400728c */ /* 0x000fe2000bf25270 */
[----:B------:R-:W-:Y:S10]  /*57d0*/  BRA.U !UP0, `(.L_x_171) ;  /* 0x0000000108447547 */ /* 0x000ff4000b800000 */
        /* <DEDUP_REMOVED lines=17> */
.L_x_171:
[----:B------:R-:W-:Y:S05]  /*58f0*/  BRA.U !UP1, `(.L_x_170) ;  /* 0x0000000109587547 */ /* 0x000fea000b800000 */
[----:B------:R-:W-:Y:S01]  /*5900*/  UISETP.NE.AND UP1, UPT, UR4, 0x1, UPT ;  /* 0x000000010400788c */ /* 0x000fe2000bf25270 */
[----:B------:R-:W-:-:S08]  /*5910*/  LOP3.LUT P0, RZ, R18, 0x1, RZ, 0xc0, !PT ;  /* 0x0000000112ff7812 */ /* 0x000fd0000780c0ff */
[----:B------:R-:W-:Y:S05]  /*5920*/  BRA.U !UP1, `(.L_x_172) ;  /* 0x00000001092c7547 */ /* 0x000fea000b800000 */
[----:B01----:R-:W-:Y:S01]  /*5930*/  MOV R23, 0x7fffffff ;  /* 0x7fffffff00177802 */ /* 0x003fe20000000f00 */
        /* <DEDUP_REMOVED lines=10> */
.L_x_172:
[----:B------:R-:W-:Y:S05]  /*59e0*/  @!P0 BRA `(.L_x_170) ;  /* 0x00000000001c8947 */ /* 0x000fea0003800000 */
[----:B012---:R-:W-:Y:S02]  /*59f0*/  IMAD.MOV.U32 R23, RZ, RZ, 0x7fffffff ;  /* 0x7fffffffff177424 */ /* 0x007fe400078e00ff */
[----:B------:R-:W-:-:S04]  /*5a00*/  IMAD.WIDE.U32 R10, R17, 0x4, R8 ;  /* 0x00000004110a7825 */ /* 0x000fc800078e0008 */
[C---:B------:R-:W-:Y:S01]  /*5a10*/  IMAD.WIDE.U32 R12, R17.reuse, 0x4, R4 ;  /* 0x00000004110c7825 */ /* 0x040fe200078e0004 */
[----:B------:R3:W-:Y:S03]  /*5a20*/  STG.E desc[UR14][R10.64], R23 ;  /* 0x000000170a007986 */ /* 0x0007e6000c10190e */
[----:B------:R-:W-:Y:S01]  /*5a30*/  IMAD.WIDE.U32 R14, R17, 0x4, R2 ;  /* 0x00000004110e7825 */ /* 0x000fe200078e0002 */
[----:B------:R3:W-:Y:S04]  /*5a40*/  STG.E desc[UR14][R12.64], R23 ;  /* 0x000000170c007986 */ /* 0x0007e8000c10190e */
[----:B------:R3:W-:Y:S02]  /*5a50*/  STG.E desc[UR14][R14.64], R23 ;  /* 0x000000170e007986 */ /* 0x0007e4000c10190e */
.L_x_170:
[----:B-----5:R-:W-:Y:S01]  /*5a60*/  IADD3 R0, PT, PT, R19, UR8, R16 ;  /* 0x0000000813007c10 */ /* 0x020fe2000fffe010 */
[----:B------:R-:W-:Y:S04]  /*5a70*/  BSSY.RECONVERGENT B0, `(.L_x_173) ;  /* 0x0000061000007945 */ /* 0x000fe80003800200 */
[----:B------:R-:W-:-:S05]  /*5a80*/  IMAD.IADD R0, R21, 0x1, R0 ;  /* 0x0000000115007824 */ /* 0x000fca00078e0200 */
[----:B------:R-:W-:-:S13]  /*5a90*/  ISETP.GT.AND P0, PT, R0, 0x1, PT ;  /* 0x000000010000780c */ /* 0x000fda0003f04270 */
[----:B------:R-:W-:Y:S05]  /*5aa0*/  @!P0 BRA `(.L_x_174) ;  /* 0x0000000400748947 */ /* 0x000fea0003800000 */
[----:B------:R-:W-:Y:S01]  /*5ab0*/  VIMNMX R0, PT, PT, R0, 0x1, !PT ;  /* 0x0000000100007848 */ /* 0x000fe20007fe0100 */
[----:B------:R-:W-:Y:S01]  /*5ac0*/  BSSY.RECONVERGENT B1, `(.L_x_175) ;  /* 0x000002a000017945 */ /* 0x000fe20003800200 */
[----:B------:R-:W-:-:S03]  /*5ad0*/  IMAD.MOV.U32 R17, RZ, RZ, RZ ;  /* 0x000000ffff117224 */ /* 0x000fc600078e00ff */
[----:B------:R-:W-:-:S05]  /*5ae0*/  VIADD R0, R0, 0xffffffff ;  /* 0xffffffff00007836 */ /* 0x000fca0000000000 */
[----:B------:R-:W-:-:S04]  /*5af0*/  VIMNMX R0, PT, PT, R0, R18, PT ;  /* 0x0000001200007248 */ /* 0x000fc80003fe0100 */
[C---:B------:R-:W-:Y:S02]  /*5b00*/  ISETP.GE.AND P0, PT, R0.reuse, 0x8, PT ;  /* 0x000000080000780c */ /* 0x040fe40003f06270 */
[----:B------:R-:W-:-:S04]  /*5b10*/  VIMNMX R16, PT, PT, R0, 0x1, !PT ;  /* 0x0000000100107848 */ /* 0x000fc80007fe0100 */
[----:B------:R-:W-:-:S04]  /*5b20*/  LOP3.LUT R18, R16, 0x7, RZ, 0xc0, !PT ;  /* 0x0000000710127812 */ /* 0x000fc800078ec0ff */
[----:B------:R-:W-:-:S03]  /*5b30*/  ISETP.NE.AND P1, PT, R18, RZ, PT ;  /* 0x000000ff1200720c */ /* 0x000fc60003f25270 */
[----:B------:R-:W-:Y:S10]  /*5b40*/  @!P0 BRA `(.L_x_176) ;  /* 0x0000000000848947 */ /* 0x000ff40003800000 */
[----:B------:R-:W-:Y:S01]  /*5b50*/  LOP3.LUT R17, R16, 0x7ffffff8, RZ, 0xc0, !PT ;  /* 0x7ffffff810117812 */ /* 0x000fe200078ec0ff */
[----:B------:R-:W-:-:S07]  /*5b60*/  IMAD.MOV.U32 R19, RZ, RZ, RZ ;  /* 0x000000ffff137224 */ /* 0x000fce00078e00ff */
.L_x_177:
[----:B----4-:R-:W-:Y:S01]  /*5b70*/  MOV R21, 0x7fffffff ;  /* 0x7fffffff00157802 */ /* 0x010fe20000000f00 */
[----:B0123--:R-:W-:-:S04]  /*5b80*/  IMAD.WIDE.U32 R10, R19, 0x4, R8 ;  /* 0x00000004130a7825 */ /* 0x00ffc800078e0008 */
        /* <DEDUP_REMOVED lines=29> */
.L_x_176:
[----:B------:R-:W-:Y:S05]  /*5d60*/  BSYNC.RECONVERGENT B1 ;  /* 0x0000000000017941 */ /* 0x000fea0003800200 */
.L_x_175:
[----:B------:R-:W-:Y:S05]  /*5d70*/  @!P1 BRA `(.L_x_174) ;  /* 0x0000000000c09947 */ /* 0x000fea0003800000 */
[----:B------:R-:W-:Y:S01]  /*5d80*/  ISETP.GE.U32.AND P0, PT, R18, 0x4, PT ;  /* 0x000000041200780c */ /* 0x000fe20003f06070 */
[----:B------:R-:W-:Y:S01]  /*5d90*/  BSSY.RECONVERGENT B1, `(.L_x_178) ;  /* 0x0000015000017945 */ /* 0x000fe20003800200 */
[----:B------:R-:W-:-:S04]  /*5da0*/  LOP3.LUT R20, R16, 0x3, RZ, 0xc0, !PT ;  /* 0x0000000310147812 */ /* 0x000fc800078ec0ff */
[----:B------:R-:W-:-:S07]  /*5db0*/  ISETP.NE.AND P1, PT, R20, RZ, PT ;  /* 0x000000ff1400720c */ /* 0x000fce0003f25270 */
[----:B------:R-:W-:Y:S06]  /*5dc0*/  @!P0 BRA `(.L_x_179) ;  /* 0x0000000000448947 */ /* 0x000fec0003800000 */
[----:B------:R-:W-:Y:S02]  /*5dd0*/  IMAD.MOV.U32 R19, RZ, RZ, 0x7fffffff ;  /* 0x7fffffffff137424 */ /* 0x000fe400078e00ff */
[----:B01234-:R-:W-:-:S04]  /*5de0*/  IMAD.WIDE.U32 R10, R17, 0x4, R8 ;  /* 0x00000004110a7825 */ /* 0x01ffc800078e0008 */
        /* <DEDUP_REMOVED lines=15> */
.L_x_179:
[----:B------:R-:W-:Y:S05]  /*5ee0*/  BSYNC.RECONVERGENT B1 ;  /* 0x0000000000017941 */ /* 0x000fea0003800200 */
.L_x_178:
[----:B------:R-:W-:Y:S05]  /*5ef0*/  @!P1 BRA `(.L_x_174) ;  /* 0x0000000000609947 */ /* 0x000fea0003800000 */
[----:B------:R-:W-:Y:S01]  /*5f00*/  LOP3.LUT R0, R16, 0x1, RZ, 0xc0, !PT ;  /* 0x0000000110007812 */ /* 0x000fe200078ec0ff */
[----:B------:R-:W-:Y:S01]  /*5f10*/  BSSY.RECONVERGENT B1, `(.L_x_180) ;  /* 0x0000010000017945 */ /* 0x000fe20003800200 */
[----:B------:R-:W-:Y:S02]  /*5f20*/  ISETP.NE.AND P0, PT, R20, 0x1, PT ;  /* 0x000000011400780c */ /* 0x000fe40003f05270 */
[----:B------:R-:W-:-:S13]  /*5f30*/  ISETP.NE.U32.AND P1, PT, R0, 0x1, PT ;  /* 0x000000010000780c */ /* 0x000fda0003f25070 */
[----:B----4-:R-:W-:Y:S01]  /*5f40*/  @!P1 IMAD.MOV.U32 R21, RZ, RZ, 0x7fffffff ;  /* 0x7fffffffff159424 */ /* 0x010fe200078e00ff */
[----:B------:R-:W-:Y:S06]  /*5f50*/  @!P0 BRA `(.L_x_181) ;  /* 0x00000000002c8947 */ /* 0x000fec0003800000 */
[----:B0-----:R-:W-:Y:S02]  /*5f60*/  IMAD.MOV.U32 R19, RZ, RZ, 0x7fffffff ;  /* 0x7fffffffff137424 */ /* 0x001fe400078e00ff */
[----:B-123--:R-:W-:-:S04]  /*5f70*/  IMAD.WIDE.U32 R10, R17, 0x4, R8 ;  /* 0x00000004110a7825 */ /* 0x00efc800078e0008 */
        /* <DEDUP_REMOVED lines=9> */
.L_x_181:
[----:B------:R-:W-:Y:S05]  /*6010*/  BSYNC.RECONVERGENT B1 ;  /* 0x0000000000017941 */ /* 0x000fea0003800200 */
.L_x_180:
[----:B------:R-:W-:-:S04]  /*6020*/  @!P1 IMAD.WIDE.U32 R8, R17, 0x4, R8 ;  /* 0x0000000411089825 */ /* 0x000fc800078e0008 */
[C---:B------:R-:W-:Y:S01]  /*6030*/  @!P1 IMAD.WIDE.U32 R4, R17.reuse, 0x4, R4 ;  /* 0x0000000411049825 */ /* 0x040fe200078e0004 */
[----:B------:R0:W-:Y:S03]  /*6040*/  @!P1 STG.E desc[UR14][R8.64], R21 ;  /* 0x0000001508009986 */ /* 0x0001e6000c10190e */
[----:B------:R-:W-:Y:S01]  /*6050*/  @!P1 IMAD.WIDE.U32 R2, R17, 0x4, R2 ;  /* 0x0000000411029825 */ /* 0x000fe200078e0002 */
[----:B------:R0:W-:Y:S04]  /*6060*/  @!P1 STG.E desc[UR14][R4.64], R21 ;  /* 0x0000001504009986 */ /* 0x0001e8000c10190e */
[----:B------:R0:W-:Y:S02]  /*6070*/  @!P1 STG.E desc[UR14][R2.64], R21 ;  /* 0x0000001502009986 */ /* 0x0001e4000c10190e */
.L_x_174:
[----:B------:R-:W-:Y:S05]  /*6080*/  BSYNC.RECONVERGENT B0 ;  /* 0x0000000000007941 */ /* 0x000fea0003800200 */
.L_x_173:
[----:B------:R-:W5:Y:S01]  /*6090*/  LDCU UR7, c[0x0][0x390] ;  /* 0x00007200ff0777ac */ /* 0x000f620008000800 */
[----:B------:R-:W-:-:S04]  /*60a0*/  IADD3 R7, PT, PT, R6, R7, RZ ;  /* 0x0000000706077210 */ /* 0x000fc80007ffe0ff */
[----:B-----5:R-:W-:-:S13]  /*60b0*/  ISETP.GE.AND P0, PT, R7, UR7, PT ;  /* 0x0000000707007c0c */ /* 0x020fda000bf06270 */
[----:B------:R-:W-:Y:S05]  /*60c0*/  @!P0 BRA `(.L_x_182) ;  /* 0xfffffff000d08947 */ /* 0x000fea000383ffff */
[----:B------:R-:W-:Y:S05]  /*60d0*/  EXIT ;  /* 0x000000000000794d */ /* 0x000fea0003800000 */
        .weak           $__internal_2_$__cuda_sm20_dblrcp_rn_slowpath_v3
        .type           $__internal_2_$__cuda_sm20_dblrcp_rn_slowpath_v3,@function
        .size           $__internal_2_$__cuda_sm20_dblrcp_rn_slowpath_v3,($__internal_3_$__cuda_sm20_div_rn_f64_full - $__internal_2_$__cuda_sm20_dblrcp_rn_slowpath_v3)
$__internal_2_$__cuda_sm20_dblrcp_rn_slowpath_v3:
[----:B------:R-:W-:Y:S01]  /*60e0*/  DSETP.GTU.AND P0, PT, |R14|, +INF , PT ;  /* 0x7ff000000e00742a */ /* 0x000fe20003f0c200 */
[----:B------:R-:W-:-:S13]  /*60f0*/  BSSY.RECONVERGENT B2, `(.L_x_183) ;  /* 0x0000023000027945 */ /* 0x000fda0003800200 */
        /* <DEDUP_REMOVED lines=9> */
[----:B------:R-:W-:Y:S02]  /*6190*/  VIADD R17, R15, 0xc0200000 ;  /* 0xc02000000f117836 */ /* 0x000fe40000000000 */
[----:B------:R-:W-:Y:S02]  /*61a0*/  IMAD.MOV.U32 R16, RZ, RZ, R14 ;  /* 0x000000ffff107224 */ /* 0x000fe400078e000e */
[----:B------:R-:W0:Y:S04]  /*61b0*/  MUFU.RCP64H R25, R17 ;  /* 0x0000001100197308 */ /* 0x000e280000001800 */
        /* <DEDUP_REMOVED lines=10> */
.L_x_186:
        /* <DEDUP_REMOVED lines=10> */
.L_x_184:
[----:B------:R-:W-:Y:S01]  /*6300*/  LOP3.LUT R17, R15, 0x80000, RZ, 0xfc, !PT ;  /* 0x000800000f117812 */ /* 0x000fe200078efcff */
[----:B------:R-:W-:-:S07]  /*6310*/  IMAD.MOV.U32 R16, RZ, RZ, R14 ;  /* 0x000000ffff107224 */ /* 0x000fce00078e000e */
.L_x_185:
[----:B------:R-:W-:Y:S05]  /*6320*/  BSYNC.RECONVERGENT B2 ;  /* 0x0000000000027941 */ /* 0x000fea0003800200 */
.L_x_183:
[----:B------:R-:W-:Y:S01]  /*6330*/  IMAD.MOV.U32 R14, RZ, RZ, R0 ;  /* 0x000000ffff0e7224 */ /* 0x000fe200078e0000 */
[----:B------:R-:W-:Y:S01]  /*6340*/  MOV R24, R16 ;  /* 0x0000001000187202 */ /* 0x000fe20000000f00 */
[----:B------:R-:W-:Y:S02]  /*6350*/  IMAD.MOV.U32 R15, RZ, RZ, 0x0 ;  /* 0x00000000ff0f7424 */ /* 0x000fe400078e00ff */
[----:B------:R-:W-:Y:S02]  /*6360*/  IMAD.MOV.U32 R25, RZ, RZ, R17 ;  /* 0x000000ffff197224 */ /* 0x000fe400078e0011 */
[----:B------:R-:W-:Y:S05]  /*6370*/  RET.REL.NODEC R14 `(wavetrend_batch_f32) ;  /* 0xffffff9c0e207950 */ /* 0x000fea0003c3ffff */
        .weak           $__internal_3_$__cuda_sm20_div_rn_f64_full
        .type           $__internal_3_$__cuda_sm20_div_rn_f64_full,@function
        .size           $__internal_3_$__cuda_sm20_div_rn_f64_full,(.L_x_196 - $__internal_3_$__cuda_sm20_div_rn_f64_full)
$__internal_3_$__cuda_sm20_div_rn_f64_full:
[----:B------:R-:W-:Y:S01]  /*6380*/  FSETP.GEU.AND P1, PT, |R47|, 1.469367938527859385e-39, PT ;  /* 0x001000002f00780b */ /* 0x000fe20003f2e200 */
[----:B------:R-:W-:Y:S01]  /*6390*/  IMAD.MOV.U32 R58, RZ, RZ, 0x1ca00000 ;  /* 0x1ca00000ff3a7424 */ /* 0x000fe200078e00ff */
[C---:B------:R-:W-:Y:S01]  /*63a0*/  FSETP.GEU.AND P3, PT, |R51|.reuse, 1.469367938527859385e-39, PT ;  /* 0x001000003300780b */ /* 0x040fe20003f6e200 */
[----:B------:R-:W-:Y:S01]  /*63b0*/  IMAD.MOV.U32 R62, RZ, RZ, 0x1 ;  /* 0x00000001ff3e7424 */ /* 0x000fe200078e00ff */
[----:B------:R-:W-:Y:S01]  /*63c0*/  LOP3.LUT R48, R51, 0x800fffff, RZ, 0xc0, !PT ;  /* 0x800fffff33307812 */ /* 0x000fe200078ec0ff */
[----:B------:R-:W-:Y:S01]  /*63d0*/  BSSY.RECONVERGENT B0, `(.L_x_187) ;  /* 0x0000052000007945 */ /* 0x000fe20003800200 */
[----:B------:R-:W-:Y:S02]  /*63e0*/  LOP3.LUT R56, R47, 0x7ff00000, RZ, 0xc0, !PT ;  /* 0x7ff000002f387812 */ /* 0x000fe400078ec0ff */
[----:B------:R-:W-:Y:S01]  /*63f0*/  LOP3.LUT R49, R48, 0x3ff00000, RZ, 0xfc, !PT ;  /* 0x3ff0000030317812 */ /* 0x000fe200078efcff */
[----:B------:R-:W-:Y:S01]  /*6400*/  IMAD.MOV.U32 R48, RZ, RZ, R50 ;  /* 0x000000ffff307224 */ /* 0x000fe200078e0032 */
[----:B------:R-:W-:Y:S01]  /*6410*/  LOP3.LUT R60, R51, 0x7ff00000, RZ, 0xc0, !PT ;  /* 0x7ff00000333c7812 */ /* 0x000fe200078ec0ff */
[----:B------:R-:W-:-:S02]  /*6420*/  IMAD.MOV.U32 R59, RZ, RZ, R56 ;  /* 0x000000ffff3b7224 */ /* 0x000fc400078e0038 */
[----:B------:R-:W-:Y:S02]  /*6430*/  @!P1 LOP3.LUT R53, R51, 0x7ff00000, RZ, 0xc0, !PT ;  /* 0x7ff0000033359812 */ /* 0x000fe400078ec0ff */
[----:B------:R-:W-:Y:S01]  /*6440*/  @!P3 DMUL R48, R50, 8.98846567431157953865e+307 ;  /* 0x7fe000003230b828 */ /* 0x000fe20000000000 */
[C---:B------:R-:W-:Y:S02]  /*6450*/  ISETP.GE.U32.AND P5, PT, R56.reuse, R60, PT ;  /* 0x0000003c3800720c */ /* 0x040fe40003fa6070 */
[----:B------:R-:W-:Y:S02]  /*6460*/  @!P1 ISETP.GE.U32.AND P4, PT, R56, R53, PT ;  /* 0x000000353800920c */ /* 0x000fe40003f86070 */
[C---:B------:R-:W-:Y:S01]  /*6470*/  SEL R53, R58.reuse, 0x63400000, !P5 ;  /* 0x634000003a357807 */ /* 0x040fe20006800000 */
[----:B------:R-:W0:Y:S01]  /*6480*/  MUFU.RCP64H R63, R49 ;  /* 0x00000031003f7308 */ /* 0x000e220000001800 */
[----:B------:R-:W-:Y:S02]  /*6490*/  @!P1 SEL R55, R58, 0x63400000, !P4 ;  /* 0x634000003a379807 */ /* 0x000fe40006000000 */
[----:B------:R-:W-:-:S02]  /*64a0*/  LOP3.LUT R53, R53, 0x800fffff, R47, 0xf8, !PT ;  /* 0x800fffff35357812 */ /* 0x000fc400078ef82f */
[----:B------:R-:W-:Y:S02]  /*64b0*/  @!P1 LOP3.LUT R52, R55, 0x80000000, R47, 0xf8, !PT ;  /* 0x8000000037349812 */ /* 0x000fe400078ef82f */
[----:B------:R-:W-:Y:S02]  /*64c0*/  @!P1 MOV R54, RZ ;  /* 0x000000ff00369202 */ /* 0x000fe40000000f00 */
[----:B------:R-:W-:Y:S01]  /*64d0*/  @!P1 LOP3.LUT R55, R52, 0x100000, RZ, 0xfc, !PT ;  /* 0x0010000034379812 */ /* 0x000fe200078efcff */
[----:B------:R-:W-:Y:S01]  /*64e0*/  IMAD.MOV.U32 R52, RZ, RZ, R46 ;  /* 0x000000ffff347224 */ /* 0x000fe200078e002e */
[----:B------:R-:W-:-:S05]  /*64f0*/  @!P3 LOP3.LUT R60, R49, 0x7ff00000, RZ, 0xc0, !PT ;  /* 0x7ff00000313cb812 */ /* 0x000fca00078ec0ff */
[----:B------:R-:W-:Y:S02]  /*6500*/  @!P1 DFMA R52, R52, 2, -R54 ;  /* 0x400000003434982b */ /* 0x000fe40000000836 */
[----:B0-----:R-:W-:-:S08]  /*6510*/  DFMA R54, R62, -R48, 1 ;  /* 0x3ff000003e36742b */ /* 0x001fd00000000830 */
[----:B------:R-:W-:Y:S01]  /*6520*/  DFMA R54, R54, R54, R54 ;  /* 0x000000363636722b */ /* 0x000fe20000000036 */
[----:B------:R-:W-:-:S05]  /*6530*/  @!P1 LOP3.LUT R59, R53, 0x7ff00000, RZ, 0xc0, !PT ;  /* 0x7ff00000353b9812 */ /* 0x000fca00078ec0ff */
[----:B------:R-:W-:Y:S02]  /*6540*/  VIADD R61, R59, 0xffffffff ;  /* 0xffffffff3b3d7836 */ /* 0x000fe40000000000 */
[----:B------:R-:W-:-:S03]  /*6550*/  DFMA R62, R62, R54, R62 ;  /* 0x000000363e3e722b */ /* 0x000fc6000000003e */
[----:B------:R-:W-:Y:S01]  /*6560*/  ISETP.GT.U32.AND P1, PT, R61, 0x7feffffe, PT ;  /* 0x7feffffe3d00780c */ /* 0x000fe20003f24070 */
[----:B------:R-:W-:-:S04]  /*6570*/  VIADD R61, R60, 0xffffffff ;  /* 0xffffffff3c3d7836 */ /* 0x000fc80000000000 */
[----:B------:R-:W-:Y:S01]  /*6580*/  DFMA R66, R62, -R48, 1 ;  /* 0x3ff000003e42742b */ /* 0x000fe20000000830 */
[----:B------:R-:W-:-:S07]  /*6590*/  ISETP.GT.U32.OR P1, PT, R61, 0x7feffffe, P1 ;  /* 0x7feffffe3d00780c */ /* 0x000fce0000f24470 */
[----:B------:R-:W-:-:S08]  /*65a0*/  DFMA R66, R62, R66, R62 ;  /* 0x000000423e42722b */ /* 0x000fd0000000003e */
[----:B------:R-:W-:-:S08]  /*65b0*/  DMUL R62, R66, R52 ;  /* 0x00000034423e7228 */ /* 0x000fd00000000000 */
[----:B------:R-:W-:-:S08]  /*65c0*/  DFMA R54, R62, -R48, R52 ;  /* 0x800000303e36722b */ /* 0x000fd00000000034 */
[----:B------:R-:W-:Y:S01]  /*65d0*/  DFMA R54, R66, R54, R62 ;  /* 0x000000364236722b */ /* 0x000fe2000000003e */
[----:B------:R-:W-:Y:S10]  /*65e0*/  @P1 BRA `(.L_x_188) ;  /* 0x00000000006c1947 */ /* 0x000ff40003800000 */
[----:B------:R-:W-:-:S04]  /*65f0*/  LOP3.LUT R47, R51, 0x7ff00000, RZ, 0xc0, !PT ;  /* 0x7ff00000332f7812 */ /* 0x000fc800078ec0ff */
[CC--:B------:R-:W-:Y:S02]  /*6600*/  VIADDMNMX R46, R56.reuse, -R47.reuse, 0xb9600000, !PT ;  /* 0xb9600000382e7446 */ /* 0x0c0fe4000780092f */
[----:B------:R-:W-:Y:S02]  /*6610*/  ISETP.GE.U32.AND P1, PT, R56, R47, PT ;  /* 0x0000002f3800720c */ /* 0x000fe40003f26070 */
[----:B------:R-:W-:Y:S02]  /*6620*/  VIMNMX R46, PT, PT, R46, 0x46a00000, PT ;  /* 0x46a000002e2e7848 */ /* 0x000fe40003fe0100 */
[----:B------:R-:W-:Y:S02]  /*6630*/  SEL R47, R58, 0x63400000, !P1 ;  /* 0x634000003a2f7807 */ /* 0x000fe40004800000 */
[----:B------:R-:W-:-:S03]  /*6640*/  MOV R58, RZ ;  /* 0x000000ff003a7202 */ /* 0x000fc60000000f00 */
[----:B------:R-:W-:-:S04]  /*6650*/  IMAD.IADD R46, R46, 0x1, -R47 ;  /* 0x000000012e2e7824 */ /* 0x000fc800078e0a2f */
[----:B------:R-:W-:-:S06]  /*6660*/  VIADD R59, R46, 0x7fe00000 ;  /* 0x7fe000002e3b7836 */ /* 0x000fcc0000000000 */
        /* <DEDUP_REMOVED lines=9> */
[----:B------:R-:W-:Y:S01]  /*6700*/  IMAD.MOV R49, RZ, RZ, -R46 ;  /* 0x000000ffff317224 */ /* 0x000fe200078e0a2e */
[----:B------:R-:W-:Y:S01]  /*6710*/  IADD3 R46, PT, PT, -R46, -0x43300000, RZ ;  /* 0xbcd000002e2e7810 */ /* 0x000fe20007ffe1ff */
[----:B------:R-:W-:-:S06]  /*6720*/  IMAD.MOV.U32 R48, RZ, RZ, RZ ;  /* 0x000000ffff307224 */ /* 0x000fcc00078e00ff */
[----:B------:R-:W-:Y:S02]  /*6730*/  DFMA R48, R62, -R48, R54 ;  /* 0x800000303e30722b */ /* 0x000fe40000000036 */
[----:B------:R-:W-:-:S08]  /*6740*/  DMUL.RP R54, R54, R58 ;  /* 0x0000003a36367228 */ /* 0x000fd00000008000 */
[----:B------:R-:W-:Y:S02]  /*6750*/  FSETP.NEU.AND P1, PT, |R49|, R46, PT ;  /* 0x0000002e3100720b */ /* 0x000fe40003f2d200 */
[----:B------:R-:W-:Y:S02]  /*6760*/  LOP3.LUT R47, R55, R50, RZ, 0x3c, !PT ;  /* 0x00000032372f7212 */ /* 0x000fe400078e3cff */
[----:B------:R-:W-:Y:S02]  /*6770*/  FSEL R62, R54, R62, !P1 ;  /* 0x0000003e363e7208 */ /* 0x000fe40004800000 */
[----:B------:R-:W-:Y:S01]  /*6780*/  FSEL R63, R47, R63, !P1 ;  /* 0x0000003f2f3f7208 */ /* 0x000fe20004800000 */
[----:B------:R-:W-:Y:S06]  /*6790*/  BRA `(.L_x_189) ;  /* 0x0000000000547947 */ /* 0x000fec0003800000 */
.L_x_188:
[----:B------:R-:W-:-:S14]  /*67a0*/  DSETP.NAN.AND P1, PT, R46, R46, PT ;  /* 0x0000002e2e00722a */ /* 0x000fdc0003f28000 */
[----:B------:R-:W-:Y:S05]  /*67b0*/  @P1 BRA `(.L_x_190) ;  /* 0x0000000000441947 */ /* 0x000fea0003800000 */
[----:B------:R-:W-:-:S14]  /*67c0*/  DSETP.NAN.AND P1, PT, R50, R50, PT ;  /* 0x000000323200722a */ /* 0x000fdc0003f28000 */
[----:B------:R-:W-:Y:S05]  /*67d0*/  @P1 BRA `(.L_x_191) ;  /* 0x0000000000301947 */ /* 0x000fea0003800000 */
[----:B------:R-:W-:Y:S01]  /*67e0*/  ISETP.NE.AND P1, PT, R59, R60, PT ;  /* 0x0000003c3b00720c */ /* 0x000fe20003f25270 */
[----:B------:R-:W-:Y:S02]  /*67f0*/  IMAD.MOV.U32 R62, RZ, RZ, 0x0 ;  /* 0x00000000ff3e7424 */ /* 0x000fe400078e00ff */
[----:B------:R-:W-:-:S10]  /*6800*/  IMAD.MOV.U32 R63, RZ, RZ, -0x80000 ;  /* 0xfff80000ff3f7424 */ /* 0x000fd400078e00ff */
[----:B------:R-:W-:Y:S05]  /*6810*/  @!P1 BRA `(.L_x_189) ;  /* 0x0000000000349947 */ /* 0x000fea0003800000 */
[----:B------:R-:W-:Y:S02]  /*6820*/  ISETP.NE.AND P1, PT, R59, 0x7ff00000, PT ;  /* 0x7ff000003b00780c */ /* 0x000fe40003f25270 */
[----:B------:R-:W-:Y:S02]  /*6830*/  LOP3.LUT R63, R47, 0x80000000, R51, 0x48, !PT ;  /* 0x800000002f3f7812 */ /* 0x000fe400078e4833 */
[----:B------:R-:W-:-:S13]  /*6840*/  ISETP.EQ.OR P1, PT, R60, RZ, !P1 ;  /* 0x000000ff3c00720c */ /* 0x000fda0004f22670 */
[----:B------:R-:W-:Y:S01]  /*6850*/  @P1 LOP3.LUT R46, R63, 0x7ff00000, RZ, 0xfc, !PT ;  /* 0x7ff000003f2e1812 */ /* 0x000fe200078efcff */
[----:B------:R-:W-:Y:S01]  /*6860*/  @!P1 IMAD.MOV.U32 R62, RZ, RZ, RZ ;  /* 0x000000ffff3e9224 */ /* 0x000fe200078e00ff */
[----:B------:R-:W-:-:S03]  /*6870*/  @P1 MOV R62, RZ ;  /* 0x000000ff003e1202 */ /* 0x000fc60000000f00 */
[----:B------:R-:W-:Y:S01]  /*6880*/  @P1 IMAD.MOV.U32 R63, RZ, RZ, R46 ;  /* 0x000000ffff3f1224 */ /* 0x000fe200078e002e */
[----:B------:R-:W-:Y:S06]  /*6890*/  BRA `(.L_x_189) ;  /* 0x0000000000147947 */ /* 0x000fec0003800000 */
.L_x_191:
[----:B------:R-:W-:Y:S01]  /*68a0*/  LOP3.LUT R63, R51, 0x80000, RZ, 0xfc, !PT ;  /* 0x00080000333f7812 */ /* 0x000fe200078efcff */
[----:B------:R-:W-:Y:S01]  /*68b0*/  IMAD.MOV.U32 R62, RZ, RZ, R50 ;  /* 0x000000ffff3e7224 */ /* 0x000fe200078e0032 */
[----:B------:R-:W-:Y:S06]  /*68c0*/  BRA `(.L_x_189) ;  /* 0x0000000000087947 */ /* 0x000fec0003800000 */
.L_x_190:
[----:B------:R-:W-:Y:S01]  /*68d0*/  LOP3.LUT R63, R47, 0x80000, RZ, 0xfc, !PT ;  /* 0x000800002f3f7812 */ /* 0x000fe200078efcff */
[----:B------:R-:W-:-:S07]  /*68e0*/  IMAD.MOV.U32 R62, RZ, RZ, R46 ;  /* 0x000000ffff3e7224 */ /* 0x000fce00078e002e */
.L_x_189:
[----:B------:R-:W-:Y:S05]  /*68f0*/  BSYNC.RECONVERGENT B0 ;  /* 0x0000000000007941 */ /* 0x000fea0003800200 */
.L_x_187:
[----:B------:R-:W-:Y:S02]  /*6900*/  IMAD.MOV.U32 R46, RZ, RZ, R0 ;  /* 0x000000ffff2e7224 */ /* 0x000fe400078e0000 */
[----:B------:R-:W-:-:S04]  /*6910*/  IMAD.MOV.U32 R47, RZ, RZ, 0x0 ;  /* 0x00000000ff2f7424 */ /* 0x000fc800078e00ff */
[----:B------:R-:W-:Y:S05]  /*6920*/  RET.REL.NODEC R46 `(wavetrend_batch_f32) ;  /* 0xffffff942eb47950 */ /* 0x000fea0003c3ffff */
.L_x_192:
        /* <DEDUP_REMOVED lines=13> */
.L_x_196:


//--------------------- .nv.shared.reserved.0     --------------------------
	.section	.nv.shared.reserved.0,"aw",@nobits
	.weak		__nv_reservedSMEM_offset_0_alias
	.size		__nv_reservedSMEM_offset_0_alias, 0, 64
	.other		__nv_reservedSMEM_offset_0_alias,@"STO_CUDA_RESERVED_SHARED STV_DEFAULT"
__nv_reservedSMEM_offset_0_alias:
	.zero		0
	.zero		64


//--------------------- .nv.constant0.wavetrend_many_series_one_param_time_major_f32 --------------------------
	.section	.nv.constant0.wavetrend_many_series_one_param_time_major_f32,"a",@progbits
	.sectionflags	@""
	.align	4
.nv.constant0.wavetrend_many_series_one_param_time_major_f32:
	.zero		960


//--------------------- .nv.constant0.wavetrend_batch_f32 --------------------------
	.section	.nv.constant0.wavetrend_batch_f32,"a",@progbits
	.sectionflags	@""
	.align	4
.nv.constant0.wavetrend_batch_f32:
	.zero		976


//--------------------- SYMBOLS --------------------------

	.type		.nv.reservedSmem.offset0,@object
	.size		.nv.reservedSmem.offset0,0x4
